// auto-generated by cutlass_sweep.conv — config: {"arch": "sm_90", "cluster_m": 2, "cluster_n": 1, "conv_kind": "wgrad", "dtype": "bf16", "ndim": 3, "tile_k": 32, "tile_m": 128, "tile_n": 64}
#include "cutlass/cutlass.h"
#include "cute/tensor.hpp"
#include "cutlass/kernel_hardware_info.hpp"
#include "cutlass/conv/convolution.h"
#include "cutlass/conv/dispatch_policy.hpp"
#include "cutlass/conv/collective/collective_builder.hpp"
#include "cutlass/conv/kernel/conv_universal.hpp"
#include "cutlass/conv/device/conv_universal_adapter.hpp"
#include "cutlass/epilogue/collective/collective_builder.hpp"

using namespace cute;
using Elem = cutlass::bfloat16_t;
using Acc  = float;
using LayoutAB = cutlass::layout::TensorNDHWC;
using LayoutC  = cutlass::layout::TensorKCSRT;
constexpr auto ConvOp = cutlass::conv::Operator::kWgrad;
using TileShape    = Shape<_128, Shape<_64>, Shape<_32>>;
using ClusterShape = Shape<_2, _1, _1>;

using CollectiveEpilogue = typename cutlass::epilogue::collective::CollectiveBuilder<
    cutlass::arch::Sm90, cutlass::arch::OpClassTensorOp,
    TileShape, ClusterShape,
    cutlass::epilogue::collective::EpilogueTileAuto,
    Acc, Acc,
    Elem, LayoutC, 128 / cutlass::sizeof_bits<Elem>::value,
    Elem, LayoutC, 128 / cutlass::sizeof_bits<Elem>::value,
    cutlass::epilogue::collective::EpilogueScheduleAuto
  >::CollectiveOp;

using CollectiveMainloop = typename cutlass::conv::collective::CollectiveBuilder<
    cutlass::arch::Sm90, cutlass::arch::OpClassTensorOp, ConvOp,
    Elem, LayoutAB, 128 / cutlass::sizeof_bits<Elem>::value,
    Elem, LayoutAB, 128 / cutlass::sizeof_bits<Elem>::value,
    Acc,
    TileShape, ClusterShape,
    cutlass::conv::collective::StageCountAutoCarveout<
        static_cast<int>(sizeof(typename CollectiveEpilogue::SharedStorage))>,
    cutlass::conv::collective::KernelScheduleAuto
  >::CollectiveOp;

using ProblemShape = cutlass::conv::ConvProblemShape<
    ConvOp, CollectiveMainloop::DispatchPolicy::NumSpatialDimensions>;
using ConvKernel = cutlass::conv::kernel::ConvUniversal<
    ProblemShape, CollectiveMainloop, CollectiveEpilogue>;
using Conv = cutlass::conv::device::ConvUniversalAdapter<ConvKernel>;

auto* _anchor = &cutlass::device_kernel<ConvKernel>;


// ===== COMPILED SASS (sm_90a) =====

	.target	sm_90a

	.elftype	@"ET_EXEC"


//--------------------- .note.nv.tkinfo           --------------------------
	.section	.note.nv.tkinfo,"",@"SHT_NOTE"
	.sectionflags	@"SHF_NOTE_NV_TKINFO"
	.tkinfo
        /*0018*/ 	.word	0x00000002
        /*0030*/ 	.string	""
        /*0030*/ 	.string	"ptxas"
        /*0030*/ 	.string	"Cuda compilation tools, release 13.0, V13.0.88"
        /*0030*/ 	.string	"Build cuda_13.0.r13.0/compiler.36424714_0"
        /*0030*/ 	.string	"-arch sm_90a -m 64 "



//--------------------- .note.nv.cuinfo           --------------------------
	.section	.note.nv.cuinfo,"",@"SHT_NOTE"
	.sectionflags	@"SHF_NOTE_NV_CUINFO"
        /*0018*/ 	.short	0x0002
        /*001a*/ 	.short	0x005a
        /*001c*/ 	.short	0x0082
	.zero		2


//--------------------- .nv.info                  --------------------------
	.section	.nv.info,"",@"SHT_CUDA_INFO"
	.align	4


	//----- nvinfo : EIATTR_REGCOUNT
	.align		4
        /*0000*/ 	.byte	0x04, 0x2f
        /*0002*/ 	.short	(.L_12 - .L_11)
	.align		4
.L_11:
        /*0004*/ 	.word	index@(_ZN7cutlass13device_kernelINS_4conv6kernel13ConvUniversalINS1_16ConvProblemShapeILNS1_8OperatorE2ELi3EEENS1_10collective14CollectiveConvINS1_46MainloopSm90TmaGmmaWarpSpecializedImplicitGemmILS5_2ELi18ELi3EN4cute5tupleIJNSA_1CILi2EEENSC_ILi1EEESE_EEENS1_36KernelImplicitTmaWarpSpecializedSm90ELi1EEENSB_IJNSC_ILi128EEENSB_IJNSC_ILi64EEEEEENSB_IJNSC_ILi32EEEEEEEEENS_10bfloat16_tESO_NSA_8TiledMMAINSA_8MMA_AtomIJNSA_4SM904GMMA27MMA_64x64x16_F32BF16BF16_SSILNSS_5MajorE1ELSU_1ELNSS_7ScaleInE1ELSV_1EEEEEENSA_6LayoutINSB_IJSE_SE_SE_EEENSB_IJNSC_ILi0EEES10_S10_EEEEENSB_IJNSA_10UnderscoreES13_S13_EEEEENS7_6detail26Sm90ImplicitGemmTileTraitsINSA_13SM90_TMA_LOADENSA_14ComposedLayoutINSA_7SwizzleILi3ELi4ELi3EEENSA_18smem_ptr_flag_bitsILi16EEENSY_INSB_IJNSB_IJSJ_SD_EEENSB_IJNSC_ILi8EEENSC_ILi4EEEEEENSB_IJSE_NSC_ILi18EEEEEEEEENSB_IJNSB_IJSE_NSC_ILi2048EEEEEENSB_IJSJ_NSC_ILi512EEEEEENSB_IJS10_NSC_ILi4096EEEEEEEEEEEEEvEENS17_INSA_30SM90_TMA_LOAD_IM2COL_MULTICASTENS19_IS1B_S1D_NSY_INSB_IJNSB_IJSJ_SE_EEES1H_S1J_EEENSB_IJNSB_IJSE_S10_EEES1O_NSB_IJS10_S1L_EEEEEEEEEEvEEEENS_8epilogue10collective6detail29Sm90TmaWarpSpecializedAdapterINS26_15DefaultEpilogueISO_NSB_IJlNSB_IJSE_lllEEES10_EEES2B_NS25_6thread17LinearCombinationISO_Li1EffLNS2C_9ScaleType4KindE0ELNS_15FloatRoundStyleE2ESO_EENS_4gemm15EpilogueDefaultEEEEEvvEEEEvNT_6ParamsE)
        /*0008*/ 	.word	0x0000006b


	//----- nvinfo : EIATTR_FRAME_SIZE
	.align		4
.L_12:
        /*000c*/ 	.byte	0x04, 0x11
        /*000e*/ 	.short	(.L_14 - .L_13)
	.align		4
.L_13:
        /*0010*/ 	.word	index@(_ZN7cutlass13device_kernelINS_4conv6kernel13ConvUniversalINS1_16ConvProblemShapeILNS1_8OperatorE2ELi3EEENS1_10collective14CollectiveConvINS1_46MainloopSm90TmaGmmaWarpSpecializedImplicitGemmILS5_2ELi18ELi3EN4cute5tupleIJNSA_1CILi2EEENSC_ILi1EEESE_EEENS1_36KernelImplicitTmaWarpSpecializedSm90ELi1EEENSB_IJNSC_ILi128EEENSB_IJNSC_ILi64EEEEEENSB_IJNSC_ILi32EEEEEEEEENS_10bfloat16_tESO_NSA_8TiledMMAINSA_8MMA_AtomIJNSA_4SM904GMMA27MMA_64x64x16_F32BF16BF16_SSILNSS_5MajorE1ELSU_1ELNSS_7ScaleInE1ELSV_1EEEEEENSA_6LayoutINSB_IJSE_SE_SE_EEENSB_IJNSC_ILi0EEES10_S10_EEEEENSB_IJNSA_10UnderscoreES13_S13_EEEEENS7_6detail26Sm90ImplicitGemmTileTraitsINSA_13SM90_TMA_LOADENSA_14ComposedLayoutINSA_7SwizzleILi3ELi4ELi3EEENSA_18smem_ptr_flag_bitsILi16EEENSY_INSB_IJNSB_IJSJ_SD_EEENSB_IJNSC_ILi8EEENSC_ILi4EEEEEENSB_IJSE_NSC_ILi18EEEEEEEEENSB_IJNSB_IJSE_NSC_ILi2048EEEEEENSB_IJSJ_NSC_ILi512EEEEEENSB_IJS10_NSC_ILi4096EEEEEEEEEEEEEvEENS17_INSA_30SM90_TMA_LOAD_IM2COL_MULTICASTENS19_IS1B_S1D_NSY_INSB_IJNSB_IJSJ_SE_EEES1H_S1J_EEENSB_IJNSB_IJSE_S10_EEES1O_NSB_IJS10_S1L_EEEEEEEEEEvEEEENS_8epilogue10collective6detail29Sm90TmaWarpSpecializedAdapterINS26_15DefaultEpilogueISO_NSB_IJlNSB_IJSE_lllEEES10_EEES2B_NS25_6thread17LinearCombinationISO_Li1EffLNS2C_9ScaleType4KindE0ELNS_15FloatRoundStyleE2ESO_EENS_4gemm15EpilogueDefaultEEEEEvvEEEEvNT_6ParamsE)
        /*0014*/ 	.word	0x00000000


	//----- nvinfo : EIATTR_MIN_STACK_SIZE
	.align		4
.L_14:
        /*0018*/ 	.byte	0x04, 0x12
        /*001a*/ 	.short	(.L_16 - .L_15)
	.align		4
.L_15:
        /*001c*/ 	.word	index@(_ZN7cutlass13device_kernelINS_4conv6kernel13ConvUniversalINS1_16ConvProblemShapeILNS1_8OperatorE2ELi3EEENS1_10collective14CollectiveConvINS1_46MainloopSm90TmaGmmaWarpSpecializedImplicitGemmILS5_2ELi18ELi3EN4cute5tupleIJNSA_1CILi2EEENSC_ILi1EEESE_EEENS1_36KernelImplicitTmaWarpSpecializedSm90ELi1EEENSB_IJNSC_ILi128EEENSB_IJNSC_ILi64EEEEEENSB_IJNSC_ILi32EEEEEEEEENS_10bfloat16_tESO_NSA_8TiledMMAINSA_8MMA_AtomIJNSA_4SM904GMMA27MMA_64x64x16_F32BF16BF16_SSILNSS_5MajorE1ELSU_1ELNSS_7ScaleInE1ELSV_1EEEEEENSA_6LayoutINSB_IJSE_SE_SE_EEENSB_IJNSC_ILi0EEES10_S10_EEEEENSB_IJNSA_10UnderscoreES13_S13_EEEEENS7_6detail26Sm90ImplicitGemmTileTraitsINSA_13SM90_TMA_LOADENSA_14ComposedLayoutINSA_7SwizzleILi3ELi4ELi3EEENSA_18smem_ptr_flag_bitsILi16EEENSY_INSB_IJNSB_IJSJ_SD_EEENSB_IJNSC_ILi8EEENSC_ILi4EEEEEENSB_IJSE_NSC_ILi18EEEEEEEEENSB_IJNSB_IJSE_NSC_ILi2048EEEEEENSB_IJSJ_NSC_ILi512EEEEEENSB_IJS10_NSC_ILi4096EEEEEEEEEEEEEvEENS17_INSA_30SM90_TMA_LOAD_IM2COL_MULTICASTENS19_IS1B_S1D_NSY_INSB_IJNSB_IJSJ_SE_EEES1H_S1J_EEENSB_IJNSB_IJSE_S10_EEES1O_NSB_IJS10_S1L_EEEEEEEEEEvEEEENS_8epilogue10collective6detail29Sm90TmaWarpSpecializedAdapterINS26_15DefaultEpilogueISO_NSB_IJlNSB_IJSE_lllEEES10_EEES2B_NS25_6thread17LinearCombinationISO_Li1EffLNS2C_9ScaleType4KindE0ELNS_15FloatRoundStyleE2ESO_EENS_4gemm15EpilogueDefaultEEEEEvvEEEEvNT_6ParamsE)
        /*0020*/ 	.word	0x00000000
.L_16:


//--------------------- .nv.compat                --------------------------
	.section	.nv.compat,"",@"SHT_CUDA_COMPAT_INFO"
	.align	4
        /*0000*/ 	.byte	0x02, 0x09, 0x01, 0x00, 0x02, 0x02, 0x04, 0x00, 0x02, 0x05, 0x05, 0x00, 0x03, 0x07, 0x01, 0x01
        /*0010*/ 	.byte	0x02, 0x03, 0x01, 0x00, 0x02, 0x06, 0x01, 0x00, 0x04, 0x0b, 0x08, 0x00, 0x00, 0x00, 0x00, 0x00
        /*0020*/ 	.byte	0x00, 0x00, 0x00, 0x00


//--------------------- .nv.info._ZN7cutlass13device_kernelINS_4conv6kernel13ConvUniversalINS1_16ConvProblemShapeILNS1_8OperatorE2ELi3EEENS1_10collective14CollectiveConvINS1_46MainloopSm90TmaGmmaWarpSpecializedImplicitGemmILS5_2ELi18ELi3EN4cute5tupleIJNSA_1CILi2EEENSC_ILi1EEESE_EEENS1_36KernelImplicitTmaWarpSpecializedSm90ELi1EEENSB_IJNSC_ILi128EEENSB_IJNSC_ILi64EEEEEENSB_IJNSC_ILi32EEEEEEEEENS_10bfloat16_tESO_NSA_8TiledMMAINSA_8MMA_AtomIJNSA_4SM904GMMA27MMA_64x64x16_F32BF16BF16_SSILNSS_5MajorE1ELSU_1ELNSS_7ScaleInE1ELSV_1EEEEEENSA_6LayoutINSB_IJSE_SE_SE_EEENSB_IJNSC_ILi0EEES10_S10_EEEEENSB_IJNSA_10UnderscoreES13_S13_EEEEENS7_6detail26Sm90ImplicitGemmTileTraitsINSA_13SM90_TMA_LOADENSA_14ComposedLayoutINSA_7SwizzleILi3ELi4ELi3EEENSA_18smem_ptr_flag_bitsILi16EEENSY_INSB_IJNSB_IJSJ_SD_EEENSB_IJNSC_ILi8EEENSC_ILi4EEEEEENSB_IJSE_NSC_ILi18EEEEEEEEENSB_IJNSB_IJSE_NSC_ILi2048EEEEEENSB_IJSJ_NSC_ILi512EEEEEENSB_IJS10_NSC_ILi4096EEEEEEEEEEEEEvEENS17_INSA_30SM90_TMA_LOAD_IM2COL_MULTICASTENS19_IS1B_S1D_NSY_INSB_IJNSB_IJSJ_SE_EEES1H_S1J_EEENSB_IJNSB_IJSE_S10_EEES1O_NSB_IJS10_S1L_EEEEEEEEEEvEEEENS_8epilogue10collective6detail29Sm90TmaWarpSpecializedAdapterINS26_15DefaultEpilogueISO_NSB_IJlNSB_IJSE_lllEEES10_EEES2B_NS25_6thread17LinearCombinationISO_Li1EffLNS2C_9ScaleType4KindE0ELNS_15FloatRoundStyleE2ESO_EENS_4gemm15EpilogueDefaultEEEEEvvEEEEvNT_6ParamsE --------------------------
	.section	.nv.info._ZN7cutlass13device_kernelINS_4conv6kernel13ConvUniversalINS1_16ConvProblemShapeILNS1_8OperatorE2ELi3EEENS1_10collective14CollectiveConvINS1_46MainloopSm90TmaGmmaWarpSpecializedImplicitGemmILS5_2ELi18ELi3EN4cute5tupleIJNSA_1CILi2EEENSC_ILi1EEESE_EEENS1_36KernelImplicitTmaWarpSpecializedSm90ELi1EEENSB_IJNSC_ILi128EEENSB_IJNSC_ILi64EEEEEENSB_IJNSC_ILi32EEEEEEEEENS_10bfloat16_tESO_NSA_8TiledMMAINSA_8MMA_AtomIJNSA_4SM904GMMA27MMA_64x64x16_F32BF16BF16_SSILNSS_5MajorE1ELSU_1ELNSS_7ScaleInE1ELSV_1EEEEEENSA_6LayoutINSB_IJSE_SE_SE_EEENSB_IJNSC_ILi0EEES10_S10_EEEEENSB_IJNSA_10UnderscoreES13_S13_EEEEENS7_6detail26Sm90ImplicitGemmTileTraitsINSA_13SM90_TMA_LOADENSA_14ComposedLayoutINSA_7SwizzleILi3ELi4ELi3EEENSA_18smem_ptr_flag_bitsILi16EEENSY_INSB_IJNSB_IJSJ_SD_EEENSB_IJNSC_ILi8EEENSC_ILi4EEEEEENSB_IJSE_NSC_ILi18EEEEEEEEENSB_IJNSB_IJSE_NSC_ILi2048EEEEEENSB_IJSJ_NSC_ILi512EEEEEENSB_IJS10_NSC_ILi4096EEEEEEEEEEEEEvEENS17_INSA_30SM90_TMA_LOAD_IM2COL_MULTICASTENS19_IS1B_S1D_NSY_INSB_IJNSB_IJSJ_SE_EEES1H_S1J_EEENSB_IJNSB_IJSE_S10_EEES1O_NSB_IJS10_S1L_EEEEEEEEEEvEEEENS_8epilogue10collective6detail29Sm90TmaWarpSpecializedAdapterINS26_15DefaultEpilogueISO_NSB_IJlNSB_IJSE_lllEEES10_EEES2B_NS25_6thread17LinearCombinationISO_Li1EffLNS2C_9ScaleType4KindE0ELNS_15FloatRoundStyleE2ESO_EENS_4gemm15EpilogueDefaultEEEEEvvEEEEvNT_6ParamsE,"",@"SHT_CUDA_INFO"
	.sectionflags	@""
	.align	4


	//----- nvinfo : EIATTR_CUDA_API_VERSION
	.align		4
        /*0000*/ 	.byte	0x04, 0x37
        /*0002*/ 	.short	(.L_18 - .L_17)
.L_17:
        /*0004*/ 	.word	0x00000082


	//----- nvinfo : EIATTR_KPARAM_INFO
	.align		4
.L_18:
        /*0008*/ 	.byte	0x04, 0x17
        /*000a*/ 	.short	(.L_20 - .L_19)
.L_19:
        /*000c*/ 	.word	0x00000000
        /*0010*/ 	.short	0x0000
        /*0012*/ 	.short	0x0070
        /*0014*/ 	.byte	0x00, 0xf0, 0x01, 0x10


	//----- nvinfo : EIATTR_SPARSE_MMA_MASK
	.align		4
.L_20:
        /*0018*/ 	.byte	0x03, 0x50
        /*001a*/ 	.short	0x0000


	//----- nvinfo : EIATTR_MAXREG_COUNT
	.align		4
        /*001c*/ 	.byte	0x03, 0x1b
        /*001e*/ 	.short	0x00ff


	//----- nvinfo : EIATTR_NUM_BARRIERS
	.align		4
        /*0020*/ 	.byte	0x02, 0x4c
        /*0022*/ 	.byte	0x01
	.zero		1


	//----- nvinfo : EIATTR_MERCURY_ISA_VERSION
	.align		4
        /*0024*/ 	.byte	0x03, 0x5f
        /*0026*/ 	.short	0x0101


	//----- nvinfo : EIATTR_COOP_GROUP_MASK_REGIDS
	.align		4
        /*0028*/ 	.byte	0x04, 0x29
        /*002a*/ 	.short	(.L_22 - .L_21)


	//   ....[0]....
.L_21:
        /*002c*/ 	.word	0xffffffff


	//   ....[1]....
        /*0030*/ 	.word	0xffffffff


	//   ....[2]....
        /*0034*/ 	.word	0xffffffff


	//   ....[3]....
        /*0038*/ 	.word	0xffffffff


	//----- nvinfo : EIATTR_COOP_GROUP_INSTR_OFFSETS
	.align		4
.L_22:
        /*003c*/ 	.byte	0x04, 0x28
        /*003e*/ 	.short	(.L_24 - .L_23)


	//   ....[0]....
.L_23:
        /*0040*/ 	.word	0x00000070


	//   ....[1]....
        /*0044*/ 	.word	0x00000080


	//   ....[2]....
        /*0048*/ 	.word	0x00000140


	//   ....[3]....
        /*004c*/ 	.word	0x00000890


	//----- nvinfo : EIATTR_MBARRIER_INSTR_OFFSETS
	.align		4
.L_24:
        /*0050*/ 	.byte	0x04, 0x39
        /*0052*/ 	.short	(.L_26 - .L_25)


	//   ....[0]....
.L_25:
        /*0054*/ 	.word	0x00000310
        /*0058*/ 	.word	0x000000ff
        /*005c*/ 	.word	0x00036000
        /*0060*/ 	.short	0x0100
        /*0062*/ 	.byte	0x08
	.zero		1


	//   ....[1]....
        /*0064*/ 	.word	0x00000320
        /*0068*/ 	.word	0x000000ff
        /*006c*/ 	.word	0x00036090
        /*0070*/ 	.short	0x0100
        /*0072*/ 	.byte	0x08
	.zero		1


	//   ....[2]....
        /*0074*/ 	.word	0x00000330
        /*0078*/ 	.word	0x000000ff
        /*007c*/ 	.word	0x00036008
        /*0080*/ 	.short	0x0100
        /*0082*/ 	.byte	0x08
	.zero		1


	//   ....[3]....
        /*0084*/ 	.word	0x00000340
        /*0088*/ 	.word	0x000000ff
        /*008c*/ 	.word	0x00036098
        /*0090*/ 	.short	0x0100
        /*0092*/ 	.byte	0x08
	.zero		1


	//   ....[4]....
        /*0094*/ 	.word	0x00000350
        /*0098*/ 	.word	0x000000ff
        /*009c*/ 	.word	0x00036010
        /*00a0*/ 	.short	0x0100
        /*00a2*/ 	.byte	0x08
	.zero		1


	//   ....[5]....
        /*00a4*/ 	.word	0x00000360
        /*00a8*/ 	.word	0x000000ff
        /*00ac*/ 	.word	0x000360a0
        /*00b0*/ 	.short	0x0100
        /*00b2*/ 	.byte	0x08
	.zero		1


	//   ....[6]....
        /*00b4*/ 	.word	0x00000370
        /*00b8*/ 	.word	0x000000ff
        /*00bc*/ 	.word	0x00036018
        /*00c0*/ 	.short	0x0100
        /*00c2*/ 	.byte	0x08
	.zero		1


	//   ....[7]....
        /*00c4*/ 	.word	0x00000380
        /*00c8*/ 	.word	0x000000ff
        /*00cc*/ 	.word	0x000360a8
        /*00d0*/ 	.short	0x0100
        /*00d2*/ 	.byte	0x08
	.zero		1


	//   ....[8]....
        /*00d4*/ 	.word	0x00000390
        /*00d8*/ 	.word	0x000000ff
        /*00dc*/ 	.word	0x00036020
        /*00e0*/ 	.short	0x0100
        /*00e2*/ 	.byte	0x08
	.zero		1


	//   ....[9]....
        /*00e4*/ 	.word	0x000003a0
        /*00e8*/ 	.word	0x000000ff
        /*00ec*/ 	.word	0x000360b0
        /*00f0*/ 	.short	0x0100
        /*00f2*/ 	.byte	0x08
	.zero		1


	//   ....[10]....
        /*00f4*/ 	.word	0x000003b0
        /*00f8*/ 	.word	0x000000ff
        /*00fc*/ 	.word	0x00036028
        /*0100*/ 	.short	0x0100
        /*0102*/ 	.byte	0x08
	.zero		1


	//   ....[11]....
        /*0104*/ 	.word	0x000003c0
        /*0108*/ 	.word	0x000000ff
        /*010c*/ 	.word	0x000360b8
        /*0110*/ 	.short	0x0100
        /*0112*/ 	.byte	0x08
	.zero		1


	//   ....[12]....
        /*0114*/ 	.word	0x000003d0
        /*0118*/ 	.word	0x000000ff
        /*011c*/ 	.word	0x00036030
        /*0120*/ 	.short	0x0100
        /*0122*/ 	.byte	0x08
	.zero		1


	//   ....[13]....
        /*0124*/ 	.word	0x000003e0
        /*0128*/ 	.word	0x000000ff
        /*012c*/ 	.word	0x000360c0
        /*0130*/ 	.short	0x0100
        /*0132*/ 	.byte	0x08
	.zero		1


	//   ....[14]....
        /*0134*/ 	.word	0x000003f0
        /*0138*/ 	.word	0x000000ff
        /*013c*/ 	.word	0x00036038
        /*0140*/ 	.short	0x0100
        /*0142*/ 	.byte	0x08
	.zero		1


	//   ....[15]....
        /*0144*/ 	.word	0x00000400
        /*0148*/ 	.word	0x000000ff
        /*014c*/ 	.word	0x000360c8
        /*0150*/ 	.short	0x0100
        /*0152*/ 	.byte	0x08
	.zero		1


	//   ....[16]....
        /*0154*/ 	.word	0x00000410
        /*0158*/ 	.word	0x000000ff
        /*015c*/ 	.word	0x00036040
        /*0160*/ 	.short	0x0100
        /*0162*/ 	.byte	0x08
	.zero		1


	//   ....[17]....
        /*0164*/ 	.word	0x00000420
        /*0168*/ 	.word	0x000000ff
        /*016c*/ 	.word	0x000360d0
        /*0170*/ 	.short	0x0100
        /*0172*/ 	.byte	0x08
	.zero		1


	//   ....[18]....
        /*0174*/ 	.word	0x00000430
        /*0178*/ 	.word	0x000000ff
        /*017c*/ 	.word	0x00036048
        /*0180*/ 	.short	0x0100
        /*0182*/ 	.byte	0x08
	.zero		1


	//   ....[19]....
        /*0184*/ 	.word	0x00000440
        /*0188*/ 	.word	0x000000ff
        /*018c*/ 	.word	0x000360d8
        /*0190*/ 	.short	0x0100
        /*0192*/ 	.byte	0x08
	.zero		1


	//   ....[20]....
        /*0194*/ 	.word	0x00000450
        /*0198*/ 	.word	0x000000ff
        /*019c*/ 	.word	0x00036050
        /*01a0*/ 	.short	0x0100
        /*01a2*/ 	.byte	0x08
	.zero		1


	//   ....[21]....
        /*01a4*/ 	.word	0x00000460
        /*01a8*/ 	.word	0x000000ff
        /*01ac*/ 	.word	0x000360e0
        /*01b0*/ 	.short	0x0100
        /*01b2*/ 	.byte	0x08
	.zero		1


	//   ....[22]....
        /*01b4*/ 	.word	0x00000470
        /*01b8*/ 	.word	0x000000ff
        /*01bc*/ 	.word	0x00036058
        /*01c0*/ 	.short	0x0100
        /*01c2*/ 	.byte	0x08
	.zero		1


	//   ....[23]....
        /*01c4*/ 	.word	0x00000480
        /*01c8*/ 	.word	0x000000ff
        /*01cc*/ 	.word	0x000360e8
        /*01d0*/ 	.short	0x0100
        /*01d2*/ 	.byte	0x08
	.zero		1


	//   ....[24]....
        /*01d4*/ 	.word	0x00000490
        /*01d8*/ 	.word	0x000000ff
        /*01dc*/ 	.word	0x00036060
        /*01e0*/ 	.short	0x0100
        /*01e2*/ 	.byte	0x08
	.zero		1


	//   ....[25]....
        /*01e4*/ 	.word	0x000004a0
        /*01e8*/ 	.word	0x000000ff
        /*01ec*/ 	.word	0x000360f0
        /*01f0*/ 	.short	0x0100
        /*01f2*/ 	.byte	0x08
	.zero		1


	//   ....[26]....
        /*01f4*/ 	.word	0x000004b0
        /*01f8*/ 	.word	0x000000ff
        /*01fc*/ 	.word	0x00036068
        /*0200*/ 	.short	0x0100
        /*0202*/ 	.byte	0x08
	.zero		1


	//   ....[27]....
        /*0204*/ 	.word	0x000004c0
        /*0208*/ 	.word	0x000000ff
        /*020c*/ 	.word	0x000360f8
        /*0210*/ 	.short	0x0100
        /*0212*/ 	.byte	0x08
	.zero		1


	//   ....[28]....
        /*0214*/ 	.word	0x000004d0
        /*0218*/ 	.word	0x000000ff
        /*021c*/ 	.word	0x00036070
        /*0220*/ 	.short	0x0100
        /*0222*/ 	.byte	0x08
	.zero		1


	//   ....[29]....
        /*0224*/ 	.word	0x000004e0
        /*0228*/ 	.word	0x000000ff
        /*022c*/ 	.word	0x00036100
        /*0230*/ 	.short	0x0100
        /*0232*/ 	.byte	0x08
	.zero		1


	//   ....[30]....
        /*0234*/ 	.word	0x000004f0
        /*0238*/ 	.word	0x000000ff
        /*023c*/ 	.word	0x00036078
        /*0240*/ 	.short	0x0100
        /*0242*/ 	.byte	0x08
	.zero		1


	//   ....[31]....
        /*0244*/ 	.word	0x00000500
        /*0248*/ 	.word	0x000000ff
        /*024c*/ 	.word	0x00036108
        /*0250*/ 	.short	0x0100
        /*0252*/ 	.byte	0x08
	.zero		1


	//   ....[32]....
        /*0254*/ 	.word	0x00000510
        /*0258*/ 	.word	0x000000ff
        /*025c*/ 	.word	0x00036080
        /*0260*/ 	.short	0x0100
        /*0262*/ 	.byte	0x08
	.zero		1


	//   ....[33]....
        /*0264*/ 	.word	0x00000520
        /*0268*/ 	.word	0x000000ff
        /*026c*/ 	.word	0x00036110
        /*0270*/ 	.short	0x0100
        /*0272*/ 	.byte	0x08
	.zero		1


	//   ....[34]....
        /*0274*/ 	.word	0x00000530
        /*0278*/ 	.word	0x000000ff
        /*027c*/ 	.word	0x00036088
        /*0280*/ 	.short	0x0100
        /*0282*/ 	.byte	0x08
	.zero		1


	//   ....[35]....
        /*0284*/ 	.word	0x00000540
        /*0288*/ 	.word	0x000000ff
        /*028c*/ 	.word	0x00036118
        /*0290*/ 	.short	0x0100
        /*0292*/ 	.byte	0x08
	.zero		1


	//   ....[36]....
        /*0294*/ 	.word	0x00001420
        /*0298*/ 	.word	0x00000005
        /*029c*/ 	.word	0x00036000
        /*02a0*/ 	.short	0x010a
        /*02a2*/ 	.byte	0x3f
	.zero		1


	//   ....[37]....
        /*02a4*/ 	.word	0x00001750
        /*02a8*/ 	.word	0x00000007
        /*02ac*/ 	.word	0x00036000
        /*02b0*/ 	.short	0x010a
        /*02b2*/ 	.byte	0x3f
	.zero		1


	//   ....[38]....
        /*02b4*/ 	.word	0x00001950
        /*02b8*/ 	.word	0x00000007
        /*02bc*/ 	.word	0x00000000
        /*02c0*/ 	.short	0x0101
        /*02c2*/ 	.byte	0x3f
	.zero		1


	//   ....[39]....
        /*02c4*/ 	.word	0x00001c00
        /*02c8*/ 	.word	0x00000003
        /*02cc*/ 	.word	0x00000000
        /*02d0*/ 	.short	0x0101
        /*02d2*/ 	.byte	0x3f
	.zero		1


	//   ....[40]....
        /*02d4*/ 	.word	0x00006d70
        /*02d8*/ 	.word	0x00000008
        /*02dc*/ 	.word	0x00036090
        /*02e0*/ 	.short	0x010a
        /*02e2*/ 	.byte	0x3f
	.zero		1


	//   ....[41]....
        /*02e4*/ 	.word	0x000074c0
        /*02e8*/ 	.word	0x00000003
        /*02ec*/ 	.word	0x00000000
        /*02f0*/ 	.short	0x010a
        /*02f2*/ 	.byte	0x3f
	.zero		1


	//   ....[42]....
        /*02f4*/ 	.word	0x00007570
        /*02f8*/ 	.word	0x00000000
        /*02fc*/ 	.word	0x00000000
        /*0300*/ 	.short	0x010a
        /*0302*/ 	.byte	0x3f
	.zero		1


	//   ....[43]....
        /*0304*/ 	.word	0x00007620
        /*0308*/ 	.word	0x00000000
        /*030c*/ 	.word	0x00000000
        /*0310*/ 	.short	0x010a
        /*0312*/ 	.byte	0x3f
	.zero		1


	//   ....[44]....
        /*0314*/ 	.word	0x000076d0
        /*0318*/ 	.word	0x00000000
        /*031c*/ 	.word	0x00000000
        /*0320*/ 	.short	0x010a
        /*0322*/ 	.byte	0x3f
	.zero		1


	//   ....[45]....
        /*0324*/ 	.word	0x00007780
        /*0328*/ 	.word	0x00000000
        /*032c*/ 	.word	0x00000000
        /*0330*/ 	.short	0x010a
        /*0332*/ 	.byte	0x3f
	.zero		1


	//   ....[46]....
        /*0334*/ 	.word	0x00007830
        /*0338*/ 	.word	0x00000000
        /*033c*/ 	.word	0x00000000
        /*0340*/ 	.short	0x010a
        /*0342*/ 	.byte	0x3f
	.zero		1


	//   ....[47]....
        /*0344*/ 	.word	0x000078e0
        /*0348*/ 	.word	0x00000000
        /*034c*/ 	.word	0x00000000
        /*0350*/ 	.short	0x010a
        /*0352*/ 	.byte	0x3f
	.zero		1


	//   ....[48]....
        /*0354*/ 	.word	0x00007990
        /*0358*/ 	.word	0x00000000
        /*035c*/ 	.word	0x00000000
        /*0360*/ 	.short	0x010a
        /*0362*/ 	.byte	0x3f
	.zero		1


	//   ....[49]....
        /*0364*/ 	.word	0x00007a40
        /*0368*/ 	.word	0x00000000
        /*036c*/ 	.word	0x00000000
        /*0370*/ 	.short	0x010a
        /*0372*/ 	.byte	0x3f
	.zero		1


	//   ....[50]....
        /*0374*/ 	.word	0x00007af0
        /*0378*/ 	.word	0x00000000
        /*037c*/ 	.word	0x00000000
        /*0380*/ 	.short	0x010a
        /*0382*/ 	.byte	0x3f
	.zero		1


	//   ....[51]....
        /*0384*/ 	.word	0x00007ba0
        /*0388*/ 	.word	0x00000000
        /*038c*/ 	.word	0x00000000
        /*0390*/ 	.short	0x010a
        /*0392*/ 	.byte	0x3f
	.zero		1


	//   ....[52]....
        /*0394*/ 	.word	0x00007c50
        /*0398*/ 	.word	0x00000000
        /*039c*/ 	.word	0x00000000
        /*03a0*/ 	.short	0x010a
        /*03a2*/ 	.byte	0x3f
	.zero		1


	//   ....[53]....
        /*03a4*/ 	.word	0x00007d00
        /*03a8*/ 	.word	0x00000000
        /*03ac*/ 	.word	0x00000000
        /*03b0*/ 	.short	0x010a
        /*03b2*/ 	.byte	0x3f
	.zero		1


	//   ....[54]....
        /*03b4*/ 	.word	0x00007db0
        /*03b8*/ 	.word	0x00000000
        /*03bc*/ 	.word	0x00000000
        /*03c0*/ 	.short	0x010a
        /*03c2*/ 	.byte	0x3f
	.zero		1


	//   ....[55]....
        /*03c4*/ 	.word	0x00007e60
        /*03c8*/ 	.word	0x00000000
        /*03cc*/ 	.word	0x00000000
        /*03d0*/ 	.short	0x010a
        /*03d2*/ 	.byte	0x3f
	.zero		1


	//   ....[56]....
        /*03d4*/ 	.word	0x00007f10
        /*03d8*/ 	.word	0x00000000
        /*03dc*/ 	.word	0x00000000
        /*03e0*/ 	.short	0x010a
        /*03e2*/ 	.byte	0x3f
	.zero		1


	//   ....[57]....
        /*03e4*/ 	.word	0x00007fc0
        /*03e8*/ 	.word	0x00000000
        /*03ec*/ 	.word	0x00000000
        /*03f0*/ 	.short	0x010a
        /*03f2*/ 	.byte	0x3f
	.zero		1


	//   ....[58]....
        /*03f4*/ 	.word	0x00008070
        /*03f8*/ 	.word	0x00000009
        /*03fc*/ 	.word	0x00000000
        /*0400*/ 	.short	0x010a
        /*0402*/ 	.byte	0x3f
	.zero		1


	//----- nvinfo : EIATTR_NUM_MBARRIERS
	.align		4
.L_26:
        /*0404*/ 	.byte	0x03, 0x38
        /*0406*/ 	.short	0x0024


	//----- nvinfo : EIATTR_EXIT_INSTR_OFFSETS
	.align		4
        /*0408*/ 	.byte	0x04, 0x1c
        /*040a*/ 	.short	(.L_28 - .L_27)


	//   ....[0]....
.L_27:
        /*040c*/ 	.word	0x00001150


	//   ....[1]....
        /*0410*/ 	.word	0x00001de0


	//   ....[2]....
        /*0414*/ 	.word	0x00001ec0


	//   ....[3]....
        /*0418*/ 	.word	0x00001fb0


	//   ....[4]....
        /*041c*/ 	.word	0x000055f0


	//   ....[5]....
        /*0420*/ 	.word	0x00005620


	//   ....[6]....
        /*0424*/ 	.word	0x00006b20


	//   ....[7]....
        /*0428*/ 	.word	0x00006b50


	//   ....[8]....
        /*042c*/ 	.word	0x00006b70


	//   ....[9]....
        /*0430*/ 	.word	0x000073b0


	//   ....[10]....
        /*0434*/ 	.word	0x000080a0


	//----- nvinfo : EIATTR_MAX_THREADS
	.align		4
.L_28:
        /*0438*/ 	.byte	0x04, 0x05
        /*043a*/ 	.short	(.L_30 - .L_29)
.L_29:
        /*043c*/ 	.word	0x00000100
        /*0440*/ 	.word	0x00000001
        /*0444*/ 	.word	0x00000001


	//----- nvinfo : EIATTR_CRS_STACK_SIZE
	.align		4
.L_30:
        /*0448*/ 	.byte	0x04, 0x1e
        /*044a*/ 	.short	(.L_32 - .L_31)
.L_31:
        /*044c*/ 	.word	0x00000000


	//----- nvinfo : EIATTR_CBANK_PARAM_SIZE
	.align		4
.L_32:
        /*0450*/ 	.byte	0x03, 0x19
        /*0452*/ 	.short	0x0470


	//----- nvinfo : EIATTR_PARAM_CBANK
	.align		4
        /*0454*/ 	.byte	0x04, 0x0a
        /*0456*/ 	.short	(.L_34 - .L_33)
	.align		4
.L_33:
        /*0458*/ 	.word	index@(.nv.constant0._ZN7cutlass13device_kernelINS_4conv6kernel13ConvUniversalINS1_16ConvProblemShapeILNS1_8OperatorE2ELi3EEENS1_10collective14CollectiveConvINS1_46MainloopSm90TmaGmmaWarpSpecializedImplicitGemmILS5_2ELi18ELi3EN4cute5tupleIJNSA_1CILi2EEENSC_ILi1EEESE_EEENS1_36KernelImplicitTmaWarpSpecializedSm90ELi1EEENSB_IJNSC_ILi128EEENSB_IJNSC_ILi64EEEEEENSB_IJNSC_ILi32EEEEEEEEENS_10bfloat16_tESO_NSA_8TiledMMAINSA_8MMA_AtomIJNSA_4SM904GMMA27MMA_64x64x16_F32BF16BF16_SSILNSS_5MajorE1ELSU_1ELNSS_7ScaleInE1ELSV_1EEEEEENSA_6LayoutINSB_IJSE_SE_SE_EEENSB_IJNSC_ILi0EEES10_S10_EEEEENSB_IJNSA_10UnderscoreES13_S13_EEEEENS7_6detail26Sm90ImplicitGemmTileTraitsINSA_13SM90_TMA_LOADENSA_14ComposedLayoutINSA_7SwizzleILi3ELi4ELi3EEENSA_18smem_ptr_flag_bitsILi16EEENSY_INSB_IJNSB_IJSJ_SD_EEENSB_IJNSC_ILi8EEENSC_ILi4EEEEEENSB_IJSE_NSC_ILi18EEEEEEEEENSB_IJNSB_IJSE_NSC_ILi2048EEEEEENSB_IJSJ_NSC_ILi512EEEEEENSB_IJS10_NSC_ILi4096EEEEEEEEEEEEEvEENS17_INSA_30SM90_TMA_LOAD_IM2COL_MULTICASTENS19_IS1B_S1D_NSY_INSB_IJNSB_IJSJ_SE_EEES1H_S1J_EEENSB_IJNSB_IJSE_S10_EEES1O_NSB_IJS10_S1L_EEEEEEEEEEvEEEENS_8epilogue10collective6detail29Sm90TmaWarpSpecializedAdapterINS26_15DefaultEpilogueISO_NSB_IJlNSB_IJSE_lllEEES10_EEES2B_NS25_6thread17LinearCombinationISO_Li1EffLNS2C_9ScaleType4KindE0ELNS_15FloatRoundStyleE2ESO_EENS_4gemm15EpilogueDefaultEEEEEvvEEEEvNT_6ParamsE)
        /*045c*/ 	.short	0x0210
        /*045e*/ 	.short	0x0470


	//----- nvinfo : EIATTR_SW_WAR
	.align		4
.L_34:
        /*0460*/ 	.byte	0x04, 0x36
        /*0462*/ 	.short	(.L_36 - .L_35)
.L_35:
        /*0464*/ 	.word	0x00000008
.L_36:


//--------------------- .nv.callgraph             --------------------------
	.section	.nv.callgraph,"",@"SHT_CUDA_CALLGRAPH"
	.align	4
	.sectionentsize	8
	.align		4
        /*0000*/ 	.word	0x00000000
	.align		4
        /*0004*/ 	.word	0xffffffff
	.align		4
        /*0008*/ 	.word	0x00000000
	.align		4
        /*000c*/ 	.word	0xfffffffe
	.align		4
        /*0010*/ 	.word	0x00000000
	.align		4
        /*0014*/ 	.word	0xfffffffd
	.align		4
        /*0018*/ 	.word	0x00000000
	.align		4
        /*001c*/ 	.word	0xfffffffc


//--------------------- .nv.constant4             --------------------------
	.section	.nv.constant4,"a",@progbits
	.align	8
	.align		8
.nv.constant4:
        /*0000*/ 	.dword	_ZN39_INTERNAL_ca23e3db_4_k_cu_36c5970d_28664cuda3std3__45__cpo5beginE
	.align		8
        /*0008*/ 	.dword	_ZN39_INTERNAL_ca23e3db_4_k_cu_36c5970d_28664cuda3std3__45__cpo3endE
	.align		8
        /*0010*/ 	.dword	_ZN39_INTERNAL_ca23e3db_4_k_cu_36c5970d_28664cuda3std3__45__cpo6cbeginE
	.align		8
        /*0018*/ 	.dword	_ZN39_INTERNAL_ca23e3db_4_k_cu_36c5970d_28664cuda3std3__45__cpo4cendE
	.align		8
        /*0020*/ 	.dword	_ZN39_INTERNAL_ca23e3db_4_k_cu_36c5970d_28664cuda3std3__441_GLOBAL__N__ca23e3db_4_k_cu_36c5970d_28666ignoreE
	.align		8
        /*0028*/ 	.dword	_ZN39_INTERNAL_ca23e3db_4_k_cu_36c5970d_28664cuda3std3__419piecewise_constructE
	.align		8
        /*0030*/ 	.dword	_ZN39_INTERNAL_ca23e3db_4_k_cu_36c5970d_28664cuda3std3__48in_placeE
	.align		8
        /*0038*/ 	.dword	_ZN39_INTERNAL_ca23e3db_4_k_cu_36c5970d_28664cuda3std6ranges3__45__cpo4swapE
	.align		8
        /*0040*/ 	.dword	_ZN39_INTERNAL_ca23e3db_4_k_cu_36c5970d_28664cuda3std6ranges3__45__cpo9iter_moveE
	.align		8
        /*0048*/ 	.dword	_ZN39_INTERNAL_ca23e3db_4_k_cu_36c5970d_28664cute7productE
	.align		8
        /*0050*/ 	.dword	_ZN39_INTERNAL_ca23e3db_4_k_cu_36c5970d_28664cute1_E


//--------------------- .text._ZN7cutlass13device_kernelINS_4conv6kernel13ConvUniversalINS1_16ConvProblemShapeILNS1_8OperatorE2ELi3EEENS1_10collective14CollectiveConvINS1_46MainloopSm90TmaGmmaWarpSpecializedImplicitGemmILS5_2ELi18ELi3EN4cute5tupleIJNSA_1CILi2EEENSC_ILi1EEESE_EEENS1_36KernelImplicitTmaWarpSpecializedSm90ELi1EEENSB_IJNSC_ILi128EEENSB_IJNSC_ILi64EEEEEENSB_IJNSC_ILi32EEEEEEEEENS_10bfloat16_tESO_NSA_8TiledMMAINSA_8MMA_AtomIJNSA_4SM904GMMA27MMA_64x64x16_F32BF16BF16_SSILNSS_5MajorE1ELSU_1ELNSS_7ScaleInE1ELSV_1EEEEEENSA_6LayoutINSB_IJSE_SE_SE_EEENSB_IJNSC_ILi0EEES10_S10_EEEEENSB_IJNSA_10UnderscoreES13_S13_EEEEENS7_6detail26Sm90ImplicitGemmTileTraitsINSA_13SM90_TMA_LOADENSA_14ComposedLayoutINSA_7SwizzleILi3ELi4ELi3EEENSA_18smem_ptr_flag_bitsILi16EEENSY_INSB_IJNSB_IJSJ_SD_EEENSB_IJNSC_ILi8EEENSC_ILi4EEEEEENSB_IJSE_NSC_ILi18EEEEEEEEENSB_IJNSB_IJSE_NSC_ILi2048EEEEEENSB_IJSJ_NSC_ILi512EEEEEENSB_IJS10_NSC_ILi4096EEEEEEEEEEEEEvEENS17_INSA_30SM90_TMA_LOAD_IM2COL_MULTICASTENS19_IS1B_S1D_NSY_INSB_IJNSB_IJSJ_SE_EEES1H_S1J_EEENSB_IJNSB_IJSE_S10_EEES1O_NSB_IJS10_S1L_EEEEEEEEEEvEEEENS_8epilogue10collective6detail29Sm90TmaWarpSpecializedAdapterINS26_15DefaultEpilogueISO_NSB_IJlNSB_IJSE_lllEEES10_EEES2B_NS25_6thread17LinearCombinationISO_Li1EffLNS2C_9ScaleType4KindE0ELNS_15FloatRoundStyleE2ESO_EENS_4gemm15EpilogueDefaultEEEEEvvEEEEvNT_6ParamsE --------------------------
	.section	.text._ZN7cutlass13device_kernelINS_4conv6kernel13ConvUniversalINS1_16ConvProblemShapeILNS1_8OperatorE2ELi3EEENS1_10collective14CollectiveConvINS1_46MainloopSm90TmaGmmaWarpSpecializedImplicitGemmILS5_2ELi18ELi3EN4cute5tupleIJNSA_1CILi2EEENSC_ILi1EEESE_EEENS1_36KernelImplicitTmaWarpSpecializedSm90ELi1EEENSB_IJNSC_ILi128EEENSB_IJNSC_ILi64EEEEEENSB_IJNSC_ILi32EEEEEEEEENS_10bfloat16_tESO_NSA_8TiledMMAINSA_8MMA_AtomIJNSA_4SM904GMMA27MMA_64x64x16_F32BF16BF16_SSILNSS_5MajorE1ELSU_1ELNSS_7ScaleInE1ELSV_1EEEEEENSA_6LayoutINSB_IJSE_SE_SE_EEENSB_IJNSC_ILi0EEES10_S10_EEEEENSB_IJNSA_10UnderscoreES13_S13_EEEEENS7_6detail26Sm90ImplicitGemmTileTraitsINSA_13SM90_TMA_LOADENSA_14ComposedLayoutINSA_7SwizzleILi3ELi4ELi3EEENSA_18smem_ptr_flag_bitsILi16EEENSY_INSB_IJNSB_IJSJ_SD_EEENSB_IJNSC_ILi8EEENSC_ILi4EEEEEENSB_IJSE_NSC_ILi18EEEEEEEEENSB_IJNSB_IJSE_NSC_ILi2048EEEEEENSB_IJSJ_NSC_ILi512EEEEEENSB_IJS10_NSC_ILi4096EEEEEEEEEEEEEvEENS17_INSA_30SM90_TMA_LOAD_IM2COL_MULTICASTENS19_IS1B_S1D_NSY_INSB_IJNSB_IJSJ_SE_EEES1H_S1J_EEENSB_IJNSB_IJSE_S10_EEES1O_NSB_IJS10_S1L_EEEEEEEEEEvEEEENS_8epilogue10collective6detail29Sm90TmaWarpSpecializedAdapterINS26_15DefaultEpilogueISO_NSB_IJlNSB_IJSE_lllEEES10_EEES2B_NS25_6thread17LinearCombinationISO_Li1EffLNS2C_9ScaleType4KindE0ELNS_15FloatRoundStyleE2ESO_EENS_4gemm15EpilogueDefaultEEEEEvvEEEEvNT_6ParamsE,"ax",@progbits
	.align	128
.text._ZN7cutlass13device_kernelINS_4conv6kernel13ConvUniversalINS1_16ConvProblemShapeILNS1_8OperatorE2ELi3EEENS1_10collective14CollectiveConvINS1_46MainloopSm90TmaGmmaWarpSpecializedImplicitGemmILS5_2ELi18ELi3EN4cute5tupleIJNSA_1CILi2EEENSC_ILi1EEESE_EEENS1_36KernelImplicitTmaWarpSpecializedSm90ELi1EEENSB_IJNSC_ILi128EEENSB_IJNSC_ILi64EEEEEENSB_IJNSC_ILi32EEEEEEEEENS_10bfloat16_tESO_NSA_8TiledMMAINSA_8MMA_AtomIJNSA_4SM904GMMA27MMA_64x64x16_F32BF16BF16_SSILNSS_5MajorE1ELSU_1ELNSS_7ScaleInE1ELSV_1EEEEEENSA_6LayoutINSB_IJSE_SE_SE_EEENSB_IJNSC_ILi0EEES10_S10_EEEEENSB_IJNSA_10UnderscoreES13_S13_EEEEENS7_6detail26Sm90ImplicitGemmTileTraitsINSA_13SM90_TMA_LOADENSA_14ComposedLayoutINSA_7SwizzleILi3ELi4ELi3EEENSA_18smem_ptr_flag_bitsILi16EEENSY_INSB_IJNSB_IJSJ_SD_EEENSB_IJNSC_ILi8EEENSC_ILi4EEEEEENSB_IJSE_NSC_ILi18EEEEEEEEENSB_IJNSB_IJSE_NSC_ILi2048EEEEEENSB_IJSJ_NSC_ILi512EEEEEENSB_IJS10_NSC_ILi4096EEEEEEEEEEEEEvEENS17_INSA_30SM90_TMA_LOAD_IM2COL_MULTICASTENS19_IS1B_S1D_NSY_INSB_IJNSB_IJSJ_SE_EEES1H_S1J_EEENSB_IJNSB_IJSE_S10_EEES1O_NSB_IJS10_S1L_EEEEEEEEEEvEEEENS_8epilogue10collective6detail29Sm90TmaWarpSpecializedAdapterINS26_15DefaultEpilogueISO_NSB_IJlNSB_IJSE_lllEEES10_EEES2B_NS25_6thread17LinearCombinationISO_Li1EffLNS2C_9ScaleType4KindE0ELNS_15FloatRoundStyleE2ESO_EENS_4gemm15EpilogueDefaultEEEEEvvEEEEvNT_6ParamsE:
        .type           _ZN7cutlass13device_kernelINS_4conv6kernel13ConvUniversalINS1_16ConvProblemShapeILNS1_8OperatorE2ELi3EEENS1_10collective14CollectiveConvINS1_46MainloopSm90TmaGmmaWarpSpecializedImplicitGemmILS5_2ELi18ELi3EN4cute5tupleIJNSA_1CILi2EEENSC_ILi1EEESE_EEENS1_36KernelImplicitTmaWarpSpecializedSm90ELi1EEENSB_IJNSC_ILi128EEENSB_IJNSC_ILi64EEEEEENSB_IJNSC_ILi32EEEEEEEEENS_10bfloat16_tESO_NSA_8TiledMMAINSA_8MMA_AtomIJNSA_4SM904GMMA27MMA_64x64x16_F32BF16BF16_SSILNSS_5MajorE1ELSU_1ELNSS_7ScaleInE1ELSV_1EEEEEENSA_6LayoutINSB_IJSE_SE_SE_EEENSB_IJNSC_ILi0EEES10_S10_EEEEENSB_IJNSA_10UnderscoreES13_S13_EEEEENS7_6detail26Sm90ImplicitGemmTileTraitsINSA_13SM90_TMA_LOADENSA_14ComposedLayoutINSA_7SwizzleILi3ELi4ELi3EEENSA_18smem_ptr_flag_bitsILi16EEENSY_INSB_IJNSB_IJSJ_SD_EEENSB_IJNSC_ILi8EEENSC_ILi4EEEEEENSB_IJSE_NSC_ILi18EEEEEEEEENSB_IJNSB_IJSE_NSC_ILi2048EEEEEENSB_IJSJ_NSC_ILi512EEEEEENSB_IJS10_NSC_ILi4096EEEEEEEEEEEEEvEENS17_INSA_30SM90_TMA_LOAD_IM2COL_MULTICASTENS19_IS1B_S1D_NSY_INSB_IJNSB_IJSJ_SE_EEES1H_S1J_EEENSB_IJNSB_IJSE_S10_EEES1O_NSB_IJS10_S1L_EEEEEEEEEEvEEEENS_8epilogue10collective6detail29Sm90TmaWarpSpecializedAdapterINS26_15DefaultEpilogueISO_NSB_IJlNSB_IJSE_lllEEES10_EEES2B_NS25_6thread17LinearCombinationISO_Li1EffLNS2C_9ScaleType4KindE0ELNS_15FloatRoundStyleE2ESO_EENS_4gemm15EpilogueDefaultEEEEEvvEEEEvNT_6ParamsE,@function
        .size           _ZN7cutlass13device_kernelINS_4conv6kernel13ConvUniversalINS1_16ConvProblemShapeILNS1_8OperatorE2ELi3EEENS1_10collective14CollectiveConvINS1_46MainloopSm90TmaGmmaWarpSpecializedImplicitGemmILS5_2ELi18ELi3EN4cute5tupleIJNSA_1CILi2EEENSC_ILi1EEESE_EEENS1_36KernelImplicitTmaWarpSpecializedSm90ELi1EEENSB_IJNSC_ILi128EEENSB_IJNSC_ILi64EEEEEENSB_IJNSC_ILi32EEEEEEEEENS_10bfloat16_tESO_NSA_8TiledMMAINSA_8MMA_AtomIJNSA_4SM904GMMA27MMA_64x64x16_F32BF16BF16_SSILNSS_5MajorE1ELSU_1ELNSS_7ScaleInE1ELSV_1EEEEEENSA_6LayoutINSB_IJSE_SE_SE_EEENSB_IJNSC_ILi0EEES10_S10_EEEEENSB_IJNSA_10UnderscoreES13_S13_EEEEENS7_6detail26Sm90ImplicitGemmTileTraitsINSA_13SM90_TMA_LOADENSA_14ComposedLayoutINSA_7SwizzleILi3ELi4ELi3EEENSA_18smem_ptr_flag_bitsILi16EEENSY_INSB_IJNSB_IJSJ_SD_EEENSB_IJNSC_ILi8EEENSC_ILi4EEEEEENSB_IJSE_NSC_ILi18EEEEEEEEENSB_IJNSB_IJSE_NSC_ILi2048EEEEEENSB_IJSJ_NSC_ILi512EEEEEENSB_IJS10_NSC_ILi4096EEEEEEEEEEEEEvEENS17_INSA_30SM90_TMA_LOAD_IM2COL_MULTICASTENS19_IS1B_S1D_NSY_INSB_IJNSB_IJSJ_SE_EEES1H_S1J_EEENSB_IJNSB_IJSE_S10_EEES1O_NSB_IJS10_S1L_EEEEEEEEEEvEEEENS_8epilogue10collective6detail29Sm90TmaWarpSpecializedAdapterINS26_15DefaultEpilogueISO_NSB_IJlNSB_IJSE_lllEEES10_EEES2B_NS25_6thread17LinearCombinationISO_Li1EffLNS2C_9ScaleType4KindE0ELNS_15FloatRoundStyleE2ESO_EENS_4gemm15EpilogueDefaultEEEEEvvEEEEvNT_6ParamsE,(.L_x_176 - _ZN7cutlass13device_kernelINS_4conv6kernel13ConvUniversalINS1_16ConvProblemShapeILNS1_8OperatorE2ELi3EEENS1_10collective14CollectiveConvINS1_46MainloopSm90TmaGmmaWarpSpecializedImplicitGemmILS5_2ELi18ELi3EN4cute5tupleIJNSA_1CILi2EEENSC_ILi1EEESE_EEENS1_36KernelImplicitTmaWarpSpecializedSm90ELi1EEENSB_IJNSC_ILi128EEENSB_IJNSC_ILi64EEEEEENSB_IJNSC_ILi32EEEEEEEEENS_10bfloat16_tESO_NSA_8TiledMMAINSA_8MMA_AtomIJNSA_4SM904GMMA27MMA_64x64x16_F32BF16BF16_SSILNSS_5MajorE1ELSU_1ELNSS_7ScaleInE1ELSV_1EEEEEENSA_6LayoutINSB_IJSE_SE_SE_EEENSB_IJNSC_ILi0EEES10_S10_EEEEENSB_IJNSA_10UnderscoreES13_S13_EEEEENS7_6detail26Sm90ImplicitGemmTileTraitsINSA_13SM90_TMA_LOADENSA_14ComposedLayoutINSA_7SwizzleILi3ELi4ELi3EEENSA_18smem_ptr_flag_bitsILi16EEENSY_INSB_IJNSB_IJSJ_SD_EEENSB_IJNSC_ILi8EEENSC_ILi4EEEEEENSB_IJSE_NSC_ILi18EEEEEEEEENSB_IJNSB_IJSE_NSC_ILi2048EEEEEENSB_IJSJ_NSC_ILi512EEEEEENSB_IJS10_NSC_ILi4096EEEEEEEEEEEEEvEENS17_INSA_30SM90_TMA_LOAD_IM2COL_MULTICASTENS19_IS1B_S1D_NSY_INSB_IJNSB_IJSJ_SE_EEES1H_S1J_EEENSB_IJNSB_IJSE_S10_EEES1O_NSB_IJS10_S1L_EEEEEEEEEEvEEEENS_8epilogue10collective6detail29Sm90TmaWarpSpecializedAdapterINS26_15DefaultEpilogueISO_NSB_IJlNSB_IJSE_lllEEES10_EEES2B_NS25_6thread17LinearCombinationISO_Li1EffLNS2C_9ScaleType4KindE0ELNS_15FloatRoundStyleE2ESO_EENS_4gemm15EpilogueDefaultEEEEEvvEEEEvNT_6ParamsE)
        .other          _ZN7cutlass13device_kernelINS_4conv6kernel13ConvUniversalINS1_16ConvProblemShapeILNS1_8OperatorE2ELi3EEENS1_10collective14CollectiveConvINS1_46MainloopSm90TmaGmmaWarpSpecializedImplicitGemmILS5_2ELi18ELi3EN4cute5tupleIJNSA_1CILi2EEENSC_ILi1EEESE_EEENS1_36KernelImplicitTmaWarpSpecializedSm90ELi1EEENSB_IJNSC_ILi128EEENSB_IJNSC_ILi64EEEEEENSB_IJNSC_ILi32EEEEEEEEENS_10bfloat16_tESO_NSA_8TiledMMAINSA_8MMA_AtomIJNSA_4SM904GMMA27MMA_64x64x16_F32BF16BF16_SSILNSS_5MajorE1ELSU_1ELNSS_7ScaleInE1ELSV_1EEEEEENSA_6LayoutINSB_IJSE_SE_SE_EEENSB_IJNSC_ILi0EEES10_S10_EEEEENSB_IJNSA_10UnderscoreES13_S13_EEEEENS7_6detail26Sm90ImplicitGemmTileTraitsINSA_13SM90_TMA_LOADENSA_14ComposedLayoutINSA_7SwizzleILi3ELi4ELi3EEENSA_18smem_ptr_flag_bitsILi16EEENSY_INSB_IJNSB_IJSJ_SD_EEENSB_IJNSC_ILi8EEENSC_ILi4EEEEEENSB_IJSE_NSC_ILi18EEEEEEEEENSB_IJNSB_IJSE_NSC_ILi2048EEEEEENSB_IJSJ_NSC_ILi512EEEEEENSB_IJS10_NSC_ILi4096EEEEEEEEEEEEEvEENS17_INSA_30SM90_TMA_LOAD_IM2COL_MULTICASTENS19_IS1B_S1D_NSY_INSB_IJNSB_IJSJ_SE_EEES1H_S1J_EEENSB_IJNSB_IJSE_S10_EEES1O_NSB_IJS10_S1L_EEEEEEEEEEvEEEENS_8epilogue10collective6detail29Sm90TmaWarpSpecializedAdapterINS26_15DefaultEpilogueISO_NSB_IJlNSB_IJSE_lllEEES10_EEES2B_NS25_6thread17LinearCombinationISO_Li1EffLNS2C_9ScaleType4KindE0ELNS_15FloatRoundStyleE2ESO_EENS_4gemm15EpilogueDefaultEEEEEvvEEEEvNT_6ParamsE,@"STO_CUDA_ENTRY STV_DEFAULT"
_ZN7cutlass13device_kernelINS_4conv6kernel13ConvUniversalINS1_16ConvProblemShapeILNS1_8OperatorE2ELi3EEENS1_10collective14CollectiveConvINS1_46MainloopSm90TmaGmmaWarpSpecializedImplicitGemmILS5_2ELi18ELi3EN4cute5tupleIJNSA_1CILi2EEENSC_ILi1EEESE_EEENS1_36KernelImplicitTmaWarpSpecializedSm90ELi1EEENSB_IJNSC_ILi128EEENSB_IJNSC_ILi64EEEEEENSB_IJNSC_ILi32EEEEEEEEENS_10bfloat16_tESO_NSA_8TiledMMAINSA_8MMA_AtomIJNSA_4SM904GMMA27MMA_64x64x16_F32BF16BF16_SSILNSS_5MajorE1ELSU_1ELNSS_7ScaleInE1ELSV_1EEEEEENSA_6LayoutINSB_IJSE_SE_SE_EEENSB_IJNSC_ILi0EEES10_S10_EEEEENSB_IJNSA_10UnderscoreES13_S13_EEEEENS7_6detail26Sm90ImplicitGemmTileTraitsINSA_13SM90_TMA_LOADENSA_14ComposedLayoutINSA_7SwizzleILi3ELi4ELi3EEENSA_18smem_ptr_flag_bitsILi16EEENSY_INSB_IJNSB_IJSJ_SD_EEENSB_IJNSC_ILi8EEENSC_ILi4EEEEEENSB_IJSE_NSC_ILi18EEEEEEEEENSB_IJNSB_IJSE_NSC_ILi2048EEEEEENSB_IJSJ_NSC_ILi512EEEEEENSB_IJS10_NSC_ILi4096EEEEEEEEEEEEEvEENS17_INSA_30SM90_TMA_LOAD_IM2COL_MULTICASTENS19_IS1B_S1D_NSY_INSB_IJNSB_IJSJ_SE_EEES1H_S1J_EEENSB_IJNSB_IJSE_S10_EEES1O_NSB_IJS10_S1L_EEEEEEEEEEvEEEENS_8epilogue10collective6detail29Sm90TmaWarpSpecializedAdapterINS26_15DefaultEpilogueISO_NSB_IJlNSB_IJSE_lllEEES10_EEES2B_NS25_6thread17LinearCombinationISO_Li1EffLNS2C_9ScaleType4KindE0ELNS_15FloatRoundStyleE2ESO_EENS_4gemm15EpilogueDefaultEEEEEvvEEEEvNT_6ParamsE:
[----:B------:R-:W-:Y:S01]  /*0000*/  LDC R1, c[0x0][0x28] ;  /* 0x00000a00ff017b82 */ /* 0x000fe20000000800 */
[----:B------:R-:W0:Y:S01]  /*0010*/  S2R R5, SR_TID.X ;  /* 0x0000000000057919 */ /* 0x000e220000002100 */
[----:B------:R-:W-:Y:S01]  /*0020*/  ELECT P0, URZ, PT ;  /* 0x00000000003f782f */ /* 0x000fe20003800000 */
[----:B------:R-:W-:Y:S01]  /*0030*/  BSSY B0, `(.L_x_0) ;  /* 0x0000010000007945 */ /* 0x000fe20003800000 */
[----:B------:R-:W1:Y:S01]  /*0040*/  S2R R4, SR_CTAID.X ;  /* 0x0000000000047919 */ /* 0x000e620000002500 */
[--C-:B0-----:R-:W-:Y:S02]  /*0050*/  SHF.R.U32.HI R0, RZ, 0x5, R5.reuse ;  /* 0x00000005ff007819 */ /* 0x101fe40000011605 */
[----:B------:R-:W-:-:S03]  /*0060*/  SHF.R.U32.HI R6, RZ, 0x7, R5 ;  /* 0x00000007ff067819 */ /* 0x000fc60000011605 */
[----:B------:R-:W0:Y:S04]  /*0070*/  SHFL.IDX PT, R2, R0, RZ, 0x1f ;  /* 0x00001fff00027589 */ /* 0x000e2800000e0000 */
[----:B------:R-:W2:Y:S01]  /*0080*/  SHFL.IDX PT, R6, R6, RZ, 0x1f ;  /* 0x00001fff06067589 */ /* 0x000ea200000e0000 */
[----:B0-----:R-:W-:-:S13]  /*0090*/  ISETP.NE.OR P0, PT, R2, RZ, !P0 ;  /* 0x000000ff0200720c */ /* 0x001fda0004705670 */
[----:B-12---:R-:W-:Y:S05]  /*00a0*/  @P0 BRA `(.L_x_1) ;  /* 0x0000000000200947 */ /* 0x006fea0003800000 */
[----:B------:R-:W-:Y:S02]  /*00b0*/  ULDC.64 UR4, c[0x0][0x198] ;  /* 0x0000660000047ab9 */ /* 0x000fe40000000a00 */
[----:B------:R-:W-:Y:S02]  /*00c0*/  UIADD3 UR6, UP0, UR4, 0xf0, URZ ;  /* 0x000000f004067890 */ /* 0x000fe4000ff1e03f */
[----:B------:R-:W-:Y:S02]  /*00d0*/  UIADD3 UR4, UP1, UR4, 0x1f0, URZ ;  /* 0x000001f004047890 */ /* 0x000fe4000ff3e03f */
[----:B------:R-:W-:Y:S02]  /*00e0*/  UIADD3.X UR7, URZ, UR5, URZ, UP0, !UPT ;  /* 0x000000053f077290 */ /* 0x000fe400087fe43f */
[----:B------:R-:W-:-:S07]  /*00f0*/  UIADD3.X UR5, URZ, UR5, URZ, UP1, !UPT ;  /* 0x000000053f057290 */ /* 0x000fce0008ffe43f */
[----:B------:R0:W-:Y:S02]  /*0100*/  UTMACCTL.PF [UR6] ;  /* 0x00000000060079b9 */ /* 0x0001e40008040000 */
[----:B------:R0:W-:Y:S02]  /*0110*/  UTMACCTL.PF [UR4] ;  /* 0x00000000040079b9 */ /* 0x0001e40008040000 */
[----:B0-----:R-:W-:Y:S01]  /*0120*/  NOP ;  /* 0x0000000000007918 */ /* 0x001fe20000000000 */
.L_x_1:
[----:B------:R-:W-:Y:S05]  /*0130*/  BSYNC B0 ;  /* 0x0000000000007941 */ /* 0x000fea0003800000 */
.L_x_0:
[----:B------:R-:W0:Y:S01]  /*0140*/  SHFL.IDX PT, R0, R0, RZ, 0x1f ;  /* 0x00001fff00007589 */ /* 0x000e2200000e0000 */
[----:B------:R-:W-:Y:S02]  /*0150*/  SHF.R.S32.HI R8, RZ, 0x1f, R5 ;  /* 0x0000001fff087819 */ /* 0x000fe40000011405 */
[----:B------:R-:W-:Y:S01]  /*0160*/  I2FP.F32.U32 R10, R4 ;  /* 0x00000004000a7245 */ /* 0x000fe20000201000 */
[----:B------:R-:W1:Y:S01]  /*0170*/  S2R R95, SR_CTAID.Y ;  /* 0x00000000005f7919 */ /* 0x000e620000002600 */
[----:B------:R-:W-:-:S04]  /*0180*/  LEA.HI R8, R8, R5, RZ, 0x7 ;  /* 0x0000000508087211 */ /* 0x000fc800078f38ff */
[----:B------:R-:W-:-:S05]  /*0190*/  LOP3.LUT R8, R8, 0xffffff80, RZ, 0xc0, !PT ;  /* 0xffffff8008087812 */ /* 0x000fca00078ec0ff */
[----:B------:R-:W-:-:S05]  /*01a0*/  IMAD.IADD R7, R5, 0x1, -R8 ;  /* 0x0000000105077824 */ /* 0x000fca00078e0a08 */
[----:B------:R-:W-:-:S04]  /*01b0*/  SHF.R.S32.HI R8, RZ, 0x1f, R7 ;  /* 0x0000001fff087819 */ /* 0x000fc80000011407 */
[----:B------:R-:W-:Y:S02]  /*01c0*/  LEA.HI R8, R8, R7, RZ, 0x3 ;  /* 0x0000000708087211 */ /* 0x000fe400078f18ff */
[----:B0-----:R-:W-:Y:S02]  /*01d0*/  ISETP.NE.AND P0, PT, R0, RZ, PT ;  /* 0x000000ff0000720c */ /* 0x001fe40003f05270 */
[--C-:B------:R-:W-:Y:S02]  /*01e0*/  SHF.R.S32.HI R3, RZ, 0x3, R8.reuse ;  /* 0x00000003ff037819 */ /* 0x100fe40000011408 */
[----:B------:R-:W-:Y:S02]  /*01f0*/  SHF.R.S32.HI R8, RZ, 0x1f, R8 ;  /* 0x0000001fff087819 */ /* 0x000fe40000011408 */
[----:B------:R-:W-:-:S07]  /*0200*/  SHF.R.S32.HI R9, RZ, 0x1f, R0 ;  /* 0x0000001fff097819 */ /* 0x000fce0000011400 */
[----:B-1----:R-:W-:Y:S05]  /*0210*/  @P0 BRA `(.L_x_2) ;  /* 0x0000000000d40947 */ /* 0x002fea0003800000 */
[----:B------:R-:W-:Y:S01]  /*0220*/  ELECT P0, URZ, PT ;  /* 0x00000000003f782f */ /* 0x000fe20003800000 */
[----:B------:R-:W-:-:S12]  /*0230*/  BSSY B0, `(.L_x_2) ;  /* 0x0000033000007945 */ /* 0x000fd80003800000 */
[----:B------:R-:W-:Y:S05]  /*0240*/  @!P0 BRA `(.L_x_3) ;  /* 0x0000000000c48947 */ /* 0x000fea0003800000 */
[----:B------:R-:W0:Y:S01]  /*0250*/  S2UR UR8, SR_CgaCtaId ;  /* 0x00000000000879c3 */ /* 0x000e220000008800 */
[----:B------:R-:W-:Y:S01]  /*0260*/  UMOV UR4, 0x400 ;  /* 0x0000040000047882 */ /* 0x000fe20000000000 */
[----:B------:R-:W-:Y:S01]  /*0270*/  UMOV UR5, 0x1 ;  /* 0x0000000100057882 */ /* 0x000fe20000000000 */
[----:B------:R-:W-:Y:S02]  /*0280*/  UMOV UR6, 0x2 ;  /* 0x0000000200067882 */ /* 0x000fe40000000000 */
[----:B------:R-:W-:-:S04]  /*0290*/  UIADD3 UR6, -UR6, 0x100000, URZ ;  /* 0x0010000006067890 */ /* 0x000fc8000fffe13f */
[----:B------:R-:W-:Y:S02]  /*02a0*/  USHF.L.U32 UR7, UR6, 0xb, URZ ;  /* 0x0000000b06077899 */ /* 0x000fe4000800063f */
[----:B------:R-:W-:Y:S02]  /*02b0*/  USHF.L.U32 UR6, UR6, 0x1, URZ ;  /* 0x0000000106067899 */ /* 0x000fe4000800063f */
[----:B0-----:R-:W-:Y:S02]  /*02c0*/  ULEA UR8, UR8, UR4, 0x18 ;  /* 0x0000000408087291 */ /* 0x001fe4000f8ec03f */
[----:B------:R-:W-:-:S04]  /*02d0*/  UIADD3 UR4, -UR5, 0x100000, URZ ;  /* 0x0010000005047890 */ /* 0x000fc8000fffe13f */
[----:B------:R-:W-:Y:S02]  /*02e0*/  USHF.L.U32 UR5, UR4, 0xb, URZ ;  /* 0x0000000b04057899 */ /* 0x000fe4000800063f */
[----:B------:R-:W-:Y:S01]  /*02f0*/  USHF.L.U32 UR4, UR4, 0x1, URZ ;  /* 0x0000000104047899 */ /* 0x000fe2000800063f */
[----:B------:R-:W0:Y:S11]  /*0300*/  FENCE.VIEW.ASYNC.S ;  /* 0x00000000000073c6 */ /* 0x000e360000000000 */
[----:B0-----:R0:W1:Y:S01]  /*0310*/  SYNCS.EXCH.64 URZ, [UR8+0x36000], UR4 ;  /* 0x03600004083f75b2 */ /* 0x0010620008000100 */
[----:B------:R0:W2:Y:S01]  /*0320*/  SYNCS.EXCH.64 URZ, [UR8+0x36090], UR6 ;  /* 0x03609006083f75b2 */ /* 0x0000a20008000100 */
[----:B------:R0:W3:Y:S01]  /*0330*/  SYNCS.EXCH.64 URZ, [UR8+0x36008], UR4 ;  /* 0x03600804083f75b2 */ /* 0x0000e20008000100 */
[----:B------:R0:W4:Y:S01]  /*0340*/  SYNCS.EXCH.64 URZ, [UR8+0x36098], UR6 ;  /* 0x03609806083f75b2 */ /* 0x0001220008000100 */
[----:B------:R0:W0:Y:S01]  /*0350*/  SYNCS.EXCH.64 URZ, [UR8+0x36010], UR4 ;  /* 0x03601004083f75b2 */ /* 0x0000220008000100 */
        /* <DEDUP_REMOVED lines=31> */
[----:B-1234-:R-:W-:Y:S01]  /*0550*/  NOP ;  /* 0x0000000000007918 */ /* 0x01efe20000000000 */
.L_x_3:
[----:B0-----:R-:W-:Y:S05]  /*0560*/  BSYNC B0 ;  /* 0x0000000000007941 */ /* 0x001fea0003800000 */
.L_x_2:
[----:B------:R-:W-:Y:S01]  /*0570*/  ULDC UR4, c[0x0][0x150] ;  /* 0x0000540000047ab9 */ /* 0x000fe20000000800 */
[----:B------:R-:W-:Y:S01]  /*0580*/  LEA.HI R8, R8, R3, RZ, 0x2 ;  /* 0x0000000308087211 */ /* 0x000fe200078f10ff */
[----:B------:R-:W-:Y:S01]  /*0590*/  FMUL R10, R10, UR4 ;  /* 0x000000040a0a7c20 */ /* 0x000fe20008400000 */
[----:B------:R-:W-:Y:S01]  /*05a0*/  LEA.HI R9, R9, R0, RZ, 0x2 ;  /* 0x0000000009097211 */ /* 0x000fe200078f10ff */
[----:B------:R-:W-:Y:S01]  /*05b0*/  ULDC UR4, c[0x0][0x154] ;  /* 0x0000550000047ab9 */ /* 0x000fe20000000800 */
[----:B------:R-:W-:Y:S01]  /*05c0*/  LOP3.LUT R8, R8, 0xfffffffc, RZ, 0xc0, !PT ;  /* 0xfffffffc08087812 */ /* 0x000fe200078ec0ff */
[----:B------:R-:W0:Y:S01]  /*05d0*/  LDC R12, c[0x0][0x140] ;  /* 0x00005000ff0c7b82 */ /* 0x000e220000000800 */
[----:B------:R-:W-:Y:S01]  /*05e0*/  LOP3.LUT R9, R9, 0x3ffffffc, RZ, 0xc0, !PT ;  /* 0x3ffffffc09097812 */ /* 0x000fe200078ec0ff */
[----:B------:R-:W1:Y:S01]  /*05f0*/  F2I.U32.TRUNC.NTZ R10, R10 ;  /* 0x0000000a000a7305 */ /* 0x000e62000020f000 */
[----:B------:R-:W-:Y:S01]  /*0600*/  LOP3.LUT P0, RZ, R7, 0x7, RZ, 0xc0, !PT ;  /* 0x0000000707ff7812 */ /* 0x000fe2000780c0ff */
[----:B------:R-:W-:Y:S01]  /*0610*/  IMAD.IADD R8, R3, 0x1, -R8 ;  /* 0x0000000103087824 */ /* 0x000fe200078e0a08 */
[----:B------:R-:W-:Y:S01]  /*0620*/  I2FP.F32.U32 R3, R95 ;  /* 0x0000005f00037245 */ /* 0x000fe20000201000 */
[----:B------:R-:W-:Y:S01]  /*0630*/  IMAD.IADD R9, R0, 0x1, -R9 ;  /* 0x0000000100097824 */ /* 0x000fe200078e0a09 */
[----:B------:R-:W-:Y:S01]  /*0640*/  ISETP.NE.AND P3, PT, R6, 0x1, PT ;  /* 0x000000010600780c */ /* 0x000fe20003f65270 */
[----:B------:R-:W-:Y:S01]  /*0650*/  NOP ;  /* 0x0000000000007918 */ /* 0x000fe20000000000 */
[----:B------:R-:W-:Y:S01]  /*0660*/  NOP ;  /* 0x0000000000007918 */ /* 0x000fe20000000000 */
[----:B------:R-:W-:-:S02]  /*0670*/  IMAD R8, R9, 0x4, R8 ;  /* 0x0000000409087824 */ /* 0x000fc400078e0208 */
[----:B------:R-:W-:Y:S01]  /*0680*/  FMUL R11, R3, UR4 ;  /* 0x00000004030b7c20 */ /* 0x000fe20008400000 */
[----:B------:R-:W-:Y:S02]  /*0690*/  ULDC UR4, c[0x0][0x144] ;  /* 0x0000510000047ab9 */ /* 0x000fe40000000800 */
[----:B------:R-:W-:Y:S01]  /*06a0*/  LEA.HI R0, R8, R8, RZ, 0x1 ;  /* 0x0000000808007211 */ /* 0x000fe200078f08ff */
[----:B-1----:R-:W-:Y:S02]  /*06b0*/  IMAD.MOV R9, RZ, RZ, -R10 ;  /* 0x000000ffff097224 */ /* 0x002fe400078e0a0a */
[----:B------:R-:W1:Y:S01]  /*06c0*/  F2I.U32.TRUNC.NTZ R11, R11 ;  /* 0x0000000b000b7305 */ /* 0x000e62000020f000 */
[----:B------:R-:W-:Y:S01]  /*06d0*/  LOP3.LUT R3, R0, 0xfffffffe, RZ, 0xc0, !PT ;  /* 0xfffffffe00037812 */ /* 0x000fe200078ec0ff */
[----:B------:R-:W-:Y:S01]  /*06e0*/  IMAD R0, R9, UR4, R4 ;  /* 0x0000000409007c24 */ /* 0x000fe2000f8e0204 */
[----:B------:R-:W-:Y:S01]  /*06f0*/  ULDC UR4, c[0x0][0x148] ;  /* 0x0000520000047ab9 */ /* 0x000fe20000000800 */
[----:B------:R-:W-:Y:S01]  /*0700*/  IMAD.SHL.U32 R9, R8, 0x4, RZ ;  /* 0x0000000408097824 */ /* 0x000fe200078e00ff */
[----:B0-----:R-:W-:Y:S01]  /*0710*/  ISETP.EQ.U32.AND P1, PT, R12, 0x1, PT ;  /* 0x000000010c00780c */ /* 0x001fe20003f22070 */
[----:B------:R-:W-:-:S05]  /*0720*/  IMAD.IADD R3, R8, 0x1, -R3 ;  /* 0x0000000108037824 */ /* 0x000fca00078e0a03 */
[----:B------:R-:W-:Y:S02]  /*0730*/  ISETP.NE.AND P4, PT, R3, R0, PT ;  /* 0x000000000300720c */ /* 0x000fe40003f85270 */
[----:B------:R-:W-:Y:S01]  /*0740*/  SHF.R.S32.HI R3, RZ, 0x1f, R2 ;  /* 0x0000001fff037819 */ /* 0x000fe20000011402 */
[----:B-1----:R-:W-:Y:S01]  /*0750*/  IMAD.MOV R10, RZ, RZ, -R11 ;  /* 0x000000ffff0a7224 */ /* 0x002fe200078e0a0b */
[----:B------:R-:W-:Y:S02]  /*0760*/  LOP3.LUT R0, R8, 0xc, R9, 0x78, !PT ;  /* 0x0000000c08007812 */ /* 0x000fe400078e7809 */
[----:B------:R-:W-:Y:S01]  /*0770*/  LEA.HI R3, R3, R2, RZ, 0x2 ;  /* 0x0000000203037211 */ /* 0x000fe200078f10ff */
[----:B------:R-:W-:Y:S01]  /*0780*/  IMAD R9, R10, UR4, R95 ;  /* 0x000000040a097c24 */ /* 0x000fe2000f8e025f */
[----:B------:R-:W-:Y:S02]  /*0790*/  ISETP.LT.U32.AND P0, PT, R0, 0x2, !P0 ;  /* 0x000000020000780c */ /* 0x000fe40004701070 */
[----:B------:R-:W-:-:S03]  /*07a0*/  LOP3.LUT R3, R3, 0xfffffffc, RZ, 0xc0, !PT ;  /* 0xfffffffc03037812 */ /* 0x000fc600078ec0ff */
[----:B------:R-:W-:Y:S02]  /*07b0*/  @P4 LEA.HI R8, R0, R0, RZ, 0x1 ;  /* 0x0000000000084211 */ /* 0x000fe400078f08ff */
[----:B------:R-:W-:Y:S02]  /*07c0*/  IMAD.IADD R11, R2, 0x1, -R3 ;  /* 0x00000001020b7824 */ /* 0x000fe400078e0a03 */
[----:B------:R-:W-:Y:S01]  /*07d0*/  @P4 SHF.R.S32.HI R8, RZ, 0x1, R8 ;  /* 0x00000001ff084819 */ /* 0x000fe20000011408 */
[----:B------:R-:W-:Y:S02]  /*07e0*/  IMAD.MOV.U32 R3, RZ, RZ, 0x1 ;  /* 0x00000001ff037424 */ /* 0x000fe400078e00ff */
[----:B------:R-:W-:Y:S02]  /*07f0*/  LOP3.LUT P2, RZ, R6, R11, RZ, 0xfc, !PT ;  /* 0x0000000b06ff7212 */ /* 0x000fe4000784fcff */
[----:B------:R-:W-:Y:S02]  /*0800*/  @P4 ISETP.NE.AND P5, PT, R8, R9, PT ;  /* 0x000000090800420c */ /* 0x000fe40003fa5270 */
[----:B------:R-:W-:-:S02]  /*0810*/  SEL R2, RZ, 0x1, P2 ;  /* 0x00000001ff027807 */ /* 0x000fc40001000000 */
[----:B------:R-:W-:Y:S02]  /*0820*/  SEL R8, RZ, 0x1, !P0 ;  /* 0x00000001ff087807 */ /* 0x000fe40004000000 */
[----:B------:R-:W-:Y:S02]  /*0830*/  @P4 SEL R3, RZ, 0x1, P5 ;  /* 0x00000001ff034807 */ /* 0x000fe40002800000 */
[----:B------:R-:W-:Y:S02]  /*0840*/  SEL R2, R2, 0x2, P3 ;  /* 0x0000000202027807 */ /* 0x000fe40001800000 */
[----:B------:R-:W-:Y:S01]  /*0850*/  LOP3.LUT R3, R3, R8, RZ, 0xc0, !PT ;  /* 0x0000000803037212 */ /* 0x000fe200078ec0ff */
[----:B------:R-:W-:Y:S06]  /*0860*/  @!P1 BRA `(.L_x_4) ;  /* 0x0000000000089947 */ /* 0x000fec0003800000 */
[----:B------:R-:W-:Y:S01]  /*0870*/  UCGABAR_ARV ;  /* 0x00000000000079c7 */ /* 0x000fe20008000000 */
[----:B------:R-:W-:Y:S05]  /*0880*/  BRA `(.L_x_5) ;  /* 0x0000000000047947 */ /* 0x000fea0003800000 */
.L_x_4:
[----:B------:R-:W-:Y:S01]  /*0890*/  NOP ;  /* 0x0000000000007918 */ /* 0x000fe20000000000 */
.L_x_5:
[----:B------:R-:W-:Y:S01]  /*08a0*/  ULDC.64 UR4, c[0x0][0x618] ;  /* 0x0001860000047ab9 */ /* 0x000fe20000000a00 */
[----:B------:R-:W-:Y:S01]  /*08b0*/  ULDC.64 UR12, c[0x0][0x208] ;  /* 0x00008200000c7ab9 */ /* 0x000fe20000000a00 */
[----:B------:R-:W-:-:S04]  /*08c0*/  ISETP.NE.U32.AND P0, PT, RZ, UR4, PT ;  /* 0x00000004ff007c0c */ /* 0x000fc8000bf05070 */
[----:B------:R-:W-:-:S13]  /*08d0*/  ISETP.NE.AND.EX P0, PT, RZ, UR5, PT, P0 ;  /* 0x00000005ff007c0c */ /* 0x000fda000bf05300 */
[----:B------:R-:W-:Y:S05]  /*08e0*/  @!P0 BRA `(.L_x_6) ;  /* 0x00000000001c8947 */ /* 0x000fea0003800000 */
[----:B------:R-:W0:Y:S02]  /*08f0*/  LDC.64 R8, c[0x0][0x618] ;  /* 0x00018600ff087b82 */ /* 0x000e240000000a00 */
[----:B0-----:R-:W2:Y:S02]  /*0900*/  LDG.E.64 R8, desc[UR12][R8.64] ;  /* 0x0000000c08087981 */ /* 0x001ea4000c1e1b00 */
[----:B--2---:R-:W-:-:S04]  /*0910*/  ISETP.NE.U32.AND P0, PT, R8, RZ, PT ;  /* 0x000000ff0800720c */ /* 0x004fc80003f05070 */
[----:B------:R-:W-:-:S13]  /*0920*/  ISETP.NE.AND.EX P0, PT, R9, RZ, PT, P0 ;  /* 0x000000ff0900720c */ /* 0x000fda0003f05300 */
[----:B------:R-:W-:Y:S05]  /*0930*/  @!P0 BRA `(.L_x_6) ;  /* 0x0000000000088947 */ /* 0x000fea0003800000 */
[----:B------:R0:W5:Y:S01]  /*0940*/  LD.E R90, desc[UR12][R8.64] ;  /* 0x0000000c085a7980 */ /* 0x000162000c101900 */
[----:B------:R-:W-:Y:S05]  /*0950*/  BRA `(.L_x_7) ;  /* 0x0000000000207947 */ /* 0x000fea0003800000 */
.L_x_6:
[----:B------:R-:W-:Y:S02]  /*0960*/  ULDC.64 UR4, c[0x0][0x608] ;  /* 0x0001820000047ab9 */ /* 0x000fe40000000a00 */
[----:B------:R-:W-:-:S04]  /*0970*/  ISETP.NE.U32.AND P0, PT, RZ, UR4, PT ;  /* 0x00000004ff007c0c */ /* 0x000fc8000bf05070 */
[----:B------:R-:W-:-:S13]  /*0980*/  ISETP.NE.AND.EX P0, PT, RZ, UR5, PT, P0 ;  /* 0x00000005ff007c0c */ /* 0x000fda000bf05300 */
[----:B------:R-:W-:Y:S05]  /*0990*/  @!P0 BRA `(.L_x_8) ;  /* 0x00000000000c8947 */ /* 0x000fea0003800000 */
[----:B------:R-:W0:Y:S02]  /*09a0*/  LDC.64 R90, c[0x0][0x608] ;  /* 0x00018200ff5a7b82 */ /* 0x000e240000000a00 */
[----:B0-----:R1:W5:Y:S01]  /*09b0*/  LDG.E R90, desc[UR12][R90.64] ;  /* 0x0000000c5a5a7981 */ /* 0x001362000c1e1900 */
[----:B------:R-:W-:Y:S05]  /*09c0*/  BRA `(.L_x_7) ;  /* 0x0000000000047947 */ /* 0x000fea0003800000 */
.L_x_8:
[----:B------:R-:W2:Y:S02]  /*09d0*/  LDC R90, c[0x0][0x600] ;  /* 0x00018000ff5a7b82 */ /* 0x000ea40000000800 */
.L_x_7:
[----:B------:R-:W-:Y:S02]  /*09e0*/  ULDC.64 UR4, c[0x0][0x620] ;  /* 0x0001880000047ab9 */ /* 0x000fe40000000a00 */
[----:B------:R-:W-:-:S04]  /*09f0*/  ISETP.NE.U32.AND P0, PT, RZ, UR4, PT ;  /* 0x00000004ff007c0c */ /* 0x000fc8000bf05070 */
[----:B------:R-:W-:-:S13]  /*0a00*/  ISETP.NE.AND.EX P0, PT, RZ, UR5, PT, P0 ;  /* 0x00000005ff007c0c */ /* 0x000fda000bf05300 */
[----:B------:R-:W-:Y:S05]  /*0a10*/  @!P0 BRA `(.L_x_9) ;  /* 0x00000000001c8947 */ /* 0x000fea0003800000 */
[----:B0-----:R-:W0:Y:S02]  /*0a20*/  LDC.64 R8, c[0x0][0x620] ;  /* 0x00018800ff087b82 */ /* 0x001e240000000a00 */
[----:B0-----:R-:W3:Y:S02]  /*0a30*/  LDG.E.64 R8, desc[UR12][R8.64] ;  /* 0x0000000c08087981 */ /* 0x001ee4000c1e1b00 */
[----:B---3--:R-:W-:-:S04]  /*0a40*/  ISETP.NE.U32.AND P0, PT, R8, RZ, PT ;  /* 0x000000ff0800720c */ /* 0x008fc80003f05070 */
[----:B------:R-:W-:-:S13]  /*0a50*/  ISETP.NE.AND.EX P0, PT, R9, RZ, PT, P0 ;  /* 0x000000ff0900720c */ /* 0x000fda0003f05300 */
[----:B------:R-:W-:Y:S05]  /*0a60*/  @!P0 BRA `(.L_x_9) ;  /* 0x0000000000088947 */ /* 0x000fea0003800000 */
[----:B------:R0:W5:Y:S01]  /*0a70*/  LD.E R89, desc[UR12][R8.64] ;  /* 0x0000000c08597980 */ /* 0x000162000c101900 */
[----:B------:R-:W-:Y:S05]  /*0a80*/  BRA `(.L_x_10) ;  /* 0x0000000000207947 */ /* 0x000fea0003800000 */
.L_x_9:
[----:B------:R-:W-:Y:S02]  /*0a90*/  ULDC.64 UR4, c[0x0][0x610] ;  /* 0x0001840000047ab9 */ /* 0x000fe40000000a00 */
[----:B------:R-:W-:-:S04]  /*0aa0*/  ISETP.NE.U32.AND P0, PT, RZ, UR4, PT ;  /* 0x00000004ff007c0c */ /* 0x000fc8000bf05070 */
[----:B------:R-:W-:-:S13]  /*0ab0*/  ISETP.NE.AND.EX P0, PT, RZ, UR5, PT, P0 ;  /* 0x00000005ff007c0c */ /* 0x000fda000bf05300 */
[----:B------:R-:W-:Y:S05]  /*0ac0*/  @!P0 BRA `(.L_x_11) ;  /* 0x00000000000c8947 */ /* 0x000fea0003800000 */
[----:B0-----:R-:W0:Y:S02]  /*0ad0*/  LDC.64 R8, c[0x0][0x610] ;  /* 0x00018400ff087b82 */ /* 0x001e240000000a00 */
[----:B0-----:R3:W5:Y:S01]  /*0ae0*/  LDG.E R89, desc[UR12][R8.64] ;  /* 0x0000000c08597981 */ /* 0x001762000c1e1900 */
[----:B------:R-:W-:Y:S05]  /*0af0*/  BRA `(.L_x_10) ;  /* 0x0000000000047947 */ /* 0x000fea0003800000 */
.L_x_11:
[----:B------:R-:W4:Y:S02]  /*0b00*/  LDC R89, c[0x0][0x604] ;  /* 0x00018100ff597b82 */ /* 0x000f240000000800 */
.L_x_10:
[----:B0--3--:R-:W0:Y:S08]  /*0b10*/  LDC R8, c[0x0][0x4d8] ;  /* 0x00013600ff087b82 */ /* 0x009e300000000800 */
[----:B-1----:R-:W1:Y:S01]  /*0b20*/  LDC R91, c[0x0][0x4dc] ;  /* 0x00013700ff5b7b82 */ /* 0x002e620000000800 */
[----:B0-----:R-:W-:-:S05]  /*0b30*/  VIADD R8, R8, 0x3f ;  /* 0x0000003f08087836 */ /* 0x001fca0000000000 */
[----:B------:R-:W-:Y:S02]  /*0b40*/  SHF.R.S32.HI R9, RZ, 0x1f, R8 ;  /* 0x0000001fff097819 */ /* 0x000fe40000011408 */
[----:B-1----:R-:W-:Y:S02]  /*0b50*/  IABS R18, R91 ;  /* 0x0000005b00127213 */ /* 0x002fe40000000000 */
[----:B------:R-:W-:-:S04]  /*0b60*/  LEA.HI R9, R9, R8, RZ, 0x6 ;  /* 0x0000000809097211 */ /* 0x000fc800078f30ff */
[----:B------:R-:W-:-:S04]  /*0b70*/  SHF.R.S32.HI R10, RZ, 0x6, R9 ;  /* 0x00000006ff0a7819 */ /* 0x000fc80000011409 */
[-C--:B------:R-:W-:Y:S02]  /*0b80*/  IABS R16, R10.reuse ;  /* 0x0000000a00107213 */ /* 0x080fe40000000000 */
[----:B------:R-:W-:Y:S02]  /*0b90*/  IABS R14, R10 ;  /* 0x0000000a000e7213 */ /* 0x000fe40000000000 */
[----:B------:R-:W0:Y:S03]  /*0ba0*/  I2F.RP R12, R16 ;  /* 0x00000010000c7306 */ /* 0x000e260000209400 */
[----:B------:R-:W-:-:S05]  /*0bb0*/  IMAD.MOV R15, RZ, RZ, -R14 ;  /* 0x000000ffff0f7224 */ /* 0x000fca00078e0a0e */
[----:B0-----:R-:W0:Y:S02]  /*0bc0*/  MUFU.RCP R12, R12 ;  /* 0x0000000c000c7308 */ /* 0x001e240000001000 */
[----:B0-----:R-:W-:Y:S01]  /*0bd0*/  VIADD R8, R12, 0xffffffe ;  /* 0x0ffffffe0c087836 */ /* 0x001fe20000000000 */
[----:B------:R-:W-:-:S05]  /*0be0*/  IABS R12, R95 ;  /* 0x0000005f000c7213 */ /* 0x000fca0000000000 */
[----:B------:R0:W1:Y:S02]  /*0bf0*/  F2I.FTZ.U32.TRUNC.NTZ R9, R8 ;  /* 0x0000000800097305 */ /* 0x000064000021f000 */
[----:B0-----:R-:W-:Y:S02]  /*0c00*/  IMAD.MOV.U32 R8, RZ, RZ, RZ ;  /* 0x000000ffff087224 */ /* 0x001fe400078e00ff */
[----:B-1----:R-:W-:-:S04]  /*0c10*/  IMAD.MOV R13, RZ, RZ, -R9 ;  /* 0x000000ffff0d7224 */ /* 0x002fc800078e0a09 */
[----:B------:R-:W-:-:S04]  /*0c20*/  IMAD R13, R13, R16, RZ ;  /* 0x000000100d0d7224 */ /* 0x000fc800078e02ff */
[----:B------:R-:W-:Y:S02]  /*0c30*/  IMAD.HI.U32 R9, R9, R13, R8 ;  /* 0x0000000d09097227 */ /* 0x000fe400078e0008 */
[----:B------:R-:W0:Y:S04]  /*0c40*/  I2F.RP R13, R18 ;  /* 0x00000012000d7306 */ /* 0x000e280000209400 */
[----:B------:R-:W-:-:S04]  /*0c50*/  IMAD.HI.U32 R8, R9, R12, RZ ;  /* 0x0000000c09087227 */ /* 0x000fc800078e00ff */
[----:B------:R-:W-:Y:S01]  /*0c60*/  IMAD R9, R8, R15, R12 ;  /* 0x0000000f08097224 */ /* 0x000fe200078e020c */
[----:B------:R-:W-:-:S04]  /*0c70*/  LOP3.LUT R12, R95, R10, RZ, 0x3c, !PT ;  /* 0x0000000a5f0c7212 */ /* 0x000fc800078e3cff */
[----:B------:R-:W-:Y:S01]  /*0c80*/  ISETP.GT.U32.AND P2, PT, R16, R9, PT ;  /* 0x000000091000720c */ /* 0x000fe20003f44070 */
[----:B0-----:R-:W0:Y:S01]  /*0c90*/  MUFU.RCP R13, R13 ;  /* 0x0000000d000d7308 */ /* 0x001e220000001000 */
[----:B------:R-:W-:-:S11]  /*0ca0*/  ISETP.GE.AND P3, PT, R12, RZ, PT ;  /* 0x000000ff0c00720c */ /* 0x000fd60003f66270 */
[----:B------:R-:W-:Y:S02]  /*0cb0*/  @!P2 IMAD.IADD R9, R9, 0x1, -R16 ;  /* 0x000000010909a824 */ /* 0x000fe400078e0a10 */
[----:B------:R-:W-:Y:S01]  /*0cc0*/  @!P2 VIADD R8, R8, 0x1 ;  /* 0x000000010808a836 */ /* 0x000fe20000000000 */
[----:B------:R-:W-:Y:S02]  /*0cd0*/  ISETP.NE.AND P2, PT, R10, RZ, PT ;  /* 0x000000ff0a00720c */ /* 0x000fe40003f45270 */
[----:B------:R-:W-:Y:S01]  /*0ce0*/  ISETP.GE.U32.AND P0, PT, R9, R16, PT ;  /* 0x000000100900720c */ /* 0x000fe20003f06070 */
[----:B0-----:R-:W-:Y:S01]  /*0cf0*/  VIADD R14, R13, 0xffffffe ;  /* 0x0ffffffe0d0e7836 */ /* 0x001fe20000000000 */
[----:B------:R-:W0:Y:S03]  /*0d00*/  LDC R16, c[0x0][0x4e0] ;  /* 0x00013800ff107b82 */ /* 0x000e260000000800 */
[----:B------:R-:W1:Y:S08]  /*0d10*/  F2I.FTZ.U32.TRUNC.NTZ R9, R14 ;  /* 0x0000000e00097305 */ /* 0x000e70000021f000 */
[----:B------:R-:W-:-:S04]  /*0d20*/  @P0 VIADD R8, R8, 0x1 ;  /* 0x0000000108080836 */ /* 0x000fc80000000000 */
[----:B------:R-:W-:Y:S02]  /*0d30*/  IMAD.MOV.U32 R20, RZ, RZ, R8 ;  /* 0x000000ffff147224 */ /* 0x000fe400078e0008 */
[----:B------:R-:W-:Y:S02]  /*0d40*/  IMAD.MOV.U32 R8, RZ, RZ, RZ ;  /* 0x000000ffff087224 */ /* 0x000fe400078e00ff */
[--C-:B-1----:R-:W-:Y:S02]  /*0d50*/  IMAD.MOV R13, RZ, RZ, -R9.reuse ;  /* 0x000000ffff0d7224 */ /* 0x102fe400078e0a09 */
[----:B------:R-:W-:Y:S01]  /*0d60*/  @!P3 IMAD.MOV R20, RZ, RZ, -R20 ;  /* 0x000000ffff14b224 */ /* 0x000fe200078e0a14 */
[----:B------:R-:W-:Y:S01]  /*0d70*/  @!P2 LOP3.LUT R20, RZ, R10, RZ, 0x33, !PT ;  /* 0x0000000aff14a212 */ /* 0x000fe200078e33ff */
[----:B------:R-:W-:Y:S01]  /*0d80*/  IMAD R13, R13, R18, RZ ;  /* 0x000000120d0d7224 */ /* 0x000fe200078e02ff */
[----:B0-----:R-:W-:Y:S02]  /*0d90*/  IABS R15, R16 ;  /* 0x00000010000f7213 */ /* 0x001fe40000000000 */
[----:B------:R-:W-:Y:S01]  /*0da0*/  IABS R12, R20 ;  /* 0x00000014000c7213 */ /* 0x000fe20000000000 */
[----:B------:R-:W-:-:S02]  /*0db0*/  IMAD.HI.U32 R8, R9, R13, R8 ;  /* 0x0000000d09087227 */ /* 0x000fc400078e0008 */
[----:B------:R-:W0:Y:S02]  /*0dc0*/  I2F.RP R13, R15 ;  /* 0x0000000f000d7306 */ /* 0x000e240000209400 */
[----:B------:R-:W-:-:S04]  /*0dd0*/  IMAD.MOV.U32 R9, RZ, RZ, R12 ;  /* 0x000000ffff097224 */ /* 0x000fc800078e000c */
[----:B------:R-:W-:-:S04]  /*0de0*/  IMAD.HI.U32 R8, R8, R9, RZ ;  /* 0x0000000908087227 */ /* 0x000fc800078e00ff */
[----:B------:R-:W-:-:S04]  /*0df0*/  IMAD.MOV R12, RZ, RZ, -R8 ;  /* 0x000000ffff0c7224 */ /* 0x000fc800078e0a08 */
[----:B------:R-:W-:Y:S01]  /*0e00*/  IMAD R9, R18, R12, R9 ;  /* 0x0000000c12097224 */ /* 0x000fe200078e0209 */
[----:B0-----:R-:W0:Y:S01]  /*0e10*/  MUFU.RCP R13, R13 ;  /* 0x0000000d000d7308 */ /* 0x001e220000001000 */
[----:B------:R-:W-:-:S03]  /*0e20*/  LOP3.LUT R12, R20, R91, RZ, 0x3c, !PT ;  /* 0x0000005b140c7212 */ /* 0x000fc600078e3cff */
[----:B------:R-:W-:Y:S02]  /*0e30*/  ISETP.GT.U32.AND P2, PT, R18, R9, PT ;  /* 0x000000091200720c */ /* 0x000fe40003f44070 */
[----:B------:R-:W-:-:S11]  /*0e40*/  ISETP.GE.AND P3, PT, R12, RZ, PT ;  /* 0x000000ff0c00720c */ /* 0x000fd60003f66270 */
[----:B------:R-:W-:Y:S02]  /*0e50*/  @!P2 IMAD.IADD R9, R9, 0x1, -R18 ;  /* 0x000000010909a824 */ /* 0x000fe400078e0a12 */
[----:B0-----:R-:W-:Y:S02]  /*0e60*/  VIADD R14, R13, 0xffffffe ;  /* 0x0ffffffe0d0e7836 */ /* 0x001fe40000000000 */
[----:B------:R-:W-:Y:S01]  /*0e70*/  @!P2 VIADD R8, R8, 0x1 ;  /* 0x000000010808a836 */ /* 0x000fe20000000000 */
[----:B------:R-:W-:Y:S02]  /*0e80*/  ISETP.GE.U32.AND P0, PT, R9, R18, PT ;  /* 0x000000120900720c */ /* 0x000fe40003f06070 */
[----:B------:R-:W0:Y:S01]  /*0e90*/  F2I.FTZ.U32.TRUNC.NTZ R9, R14 ;  /* 0x0000000e00097305 */ /* 0x000e22000021f000 */
[----:B------:R-:W-:-:S10]  /*0ea0*/  ISETP.NE.AND P2, PT, R91, RZ, PT ;  /* 0x000000ff5b00720c */ /* 0x000fd40003f45270 */
[----:B------:R-:W-:-:S04]  /*0eb0*/  @P0 VIADD R8, R8, 0x1 ;  /* 0x0000000108080836 */ /* 0x000fc80000000000 */
[----:B------:R-:W-:Y:S02]  /*0ec0*/  IMAD.MOV.U32 R17, RZ, RZ, R8 ;  /* 0x000000ffff117224 */ /* 0x000fe400078e0008 */
[----:B0-----:R-:W-:Y:S02]  /*0ed0*/  IMAD.MOV R8, RZ, RZ, -R9 ;  /* 0x000000ffff087224 */ /* 0x001fe400078e0a09 */
[----:B------:R-:W-:Y:S01]  /*0ee0*/  @!P3 IMAD.MOV R17, RZ, RZ, -R17 ;  /* 0x000000ffff11b224 */ /* 0x000fe200078e0a11 */
[----:B------:R-:W-:Y:S01]  /*0ef0*/  @!P2 LOP3.LUT R17, RZ, R91, RZ, 0x33, !PT ;  /* 0x0000005bff11a212 */ /* 0x000fe200078e33ff */
[----:B------:R-:W-:Y:S02]  /*0f00*/  IMAD R13, R8, R15, RZ ;  /* 0x0000000f080d7224 */ /* 0x000fe400078e02ff */
[----:B------:R-:W-:Y:S01]  /*0f10*/  IMAD.MOV.U32 R8, RZ, RZ, RZ ;  /* 0x000000ffff087224 */ /* 0x000fe200078e00ff */
[----:B------:R-:W-:-:S03]  /*0f20*/  IABS R12, R17 ;  /* 0x00000011000c7213 */ /* 0x000fc60000000000 */
[----:B------:R-:W-:-:S04]  /*0f30*/  IMAD.HI.U32 R8, R9, R13, R8 ;  /* 0x0000000d09087227 */ /* 0x000fc800078e0008 */
[----:B------:R-:W-:Y:S02]  /*0f40*/  IMAD.MOV.U32 R9, RZ, RZ, R12 ;  /* 0x000000ffff097224 */ /* 0x000fe400078e000c */
[----:B------:R-:W-:Y:S02]  /*0f50*/  IMAD.MOV R12, RZ, RZ, -R17 ;  /* 0x000000ffff0c7224 */ /* 0x000fe400078e0a11 */
[----:B------:R-:W-:-:S04]  /*0f60*/  IMAD.HI.U32 R92, R8, R9, RZ ;  /* 0x00000009085c7227 */ /* 0x000fc800078e00ff */
[----:B------:R-:W-:Y:S02]  /*0f70*/  IMAD.MOV R8, RZ, RZ, -R92 ;  /* 0x000000ffff087224 */ /* 0x000fe400078e0a5c */
[----:B------:R-:W-:Y:S02]  /*0f80*/  IMAD R91, R91, R12, R20 ;  /* 0x0000000c5b5b7224 */ /* 0x000fe400078e0214 */
[----:B------:R-:W-:-:S05]  /*0f90*/  IMAD R8, R15, R8, R9 ;  /* 0x000000080f087224 */ /* 0x000fca00078e0209 */
[----:B------:R-:W-:-:S13]  /*0fa0*/  ISETP.GT.U32.AND P2, PT, R15, R8, PT ;  /* 0x000000080f00720c */ /* 0x000fda0003f44070 */
[----:B------:R-:W-:Y:S02]  /*0fb0*/  @!P2 IMAD.IADD R8, R8, 0x1, -R15 ;  /* 0x000000010808a824 */ /* 0x000fe400078e0a0f */
[----:B------:R-:W-:Y:S01]  /*0fc0*/  @!P2 VIADD R92, R92, 0x1 ;  /* 0x000000015c5ca836 */ /* 0x000fe20000000000 */
[----:B------:R-:W-:Y:S02]  /*0fd0*/  ISETP.NE.AND P2, PT, R16, RZ, PT ;  /* 0x000000ff1000720c */ /* 0x000fe40003f45270 */
[----:B------:R-:W-:Y:S02]  /*0fe0*/  ISETP.GE.U32.AND P0, PT, R8, R15, PT ;  /* 0x0000000f0800720c */ /* 0x000fe40003f06070 */
[----:B------:R-:W-:-:S04]  /*0ff0*/  LOP3.LUT R8, R17, R16, RZ, 0x3c, !PT ;  /* 0x0000001011087212 */ /* 0x000fc800078e3cff */
[----:B------:R-:W-:Y:S01]  /*1000*/  ISETP.GE.AND P3, PT, R8, RZ, PT ;  /* 0x000000ff0800720c */ /* 0x000fe20003f66270 */
[----:B------:R-:W-:-:S04]  /*1010*/  IMAD.MOV R8, RZ, RZ, -R20 ;  /* 0x000000ffff087224 */ /* 0x000fc800078e0a14 */
[----:B------:R-:W-:Y:S02]  /*1020*/  IMAD R95, R10, R8, R95 ;  /* 0x000000080a5f7224 */ /* 0x000fe400078e025f */
[----:B------:R-:W-:-:S06]  /*1030*/  @P0 VIADD R92, R92, 0x1 ;  /* 0x000000015c5c0836 */ /* 0x000fcc0000000000 */
[----:B------:R-:W-:Y:S01]  /*1040*/  @!P3 IMAD.MOV R92, RZ, RZ, -R92 ;  /* 0x000000ffff5cb224 */ /* 0x000fe200078e0a5c */
[----:B------:R-:W-:-:S05]  /*1050*/  @!P2 LOP3.LUT R92, RZ, R16, RZ, 0x33, !PT ;  /* 0x00000010ff5ca212 */ /* 0x000fca00078e33ff */
[----:B------:R-:W-:-:S04]  /*1060*/  IMAD.MOV R9, RZ, RZ, -R92 ;  /* 0x000000ffff097224 */ /* 0x000fc800078e0a5c */
[----:B------:R-:W-:Y:S01]  /*1070*/  IMAD R8, R16, R9, R17 ;  /* 0x0000000910087224 */ /* 0x000fe200078e0211 */
[----:B------:R-:W-:Y:S06]  /*1080*/  @!P1 BRA `(.L_x_12) ;  /* 0x00000000000c9947 */ /* 0x000fec0003800000 */
[----:B------:R-:W-:Y:S01]  /*1090*/  UCGABAR_WAIT ;  /* 0x0000000000007dc7 */ /* 0x000fe20008000000 */
[----:B------:R-:W-:Y:S01]  /*10a0*/  CCTL.IVALL ;  /* 0x00000000ff00798f */ /* 0x000fe20002000000 */
[----:B------:R-:W-:Y:S05]  /*10b0*/  BRA `(.L_x_13) ;  /* 0x0000000000047947 */ /* 0x000fea0003800000 */
.L_x_12:
[----:B------:R-:W-:Y:S06]  /*10c0*/  BAR.SYNC.DEFER_BLOCKING 0x0 ;  /* 0x0000000000007b1d */ /* 0x000fec0000010000 */
.L_x_13:
[----:B------:R-:W0:Y:S01]  /*10d0*/  LDC R12, c[0x0][0x294] ;  /* 0x0000a500ff0c7b82 */ /* 0x000e220000000800 */
[----:B------:R-:W-:Y:S01]  /*10e0*/  ISETP.NE.AND P0, PT, R6, RZ, PT ;  /* 0x000000ff0600720c */ /* 0x000fe20003f05270 */
[----:B0-----:R-:W-:-:S05]  /*10f0*/  VIADD R9, R12, 0x1f ;  /* 0x0000001f0c097836 */ /* 0x001fca0000000000 */
[----:B------:R-:W-:-:S04]  /*1100*/  SHF.R.S32.HI R10, RZ, 0x1f, R9 ;  /* 0x0000001fff0a7819 */ /* 0x000fc80000011409 */
[----:B------:R-:W-:-:S04]  /*1110*/  LEA.HI R9, R10, R9, RZ, 0x5 ;  /* 0x000000090a097211 */ /* 0x000fc800078f28ff */
[----:B------:R-:W-:Y:S01]  /*1120*/  SHF.R.S32.HI R9, RZ, 0x5, R9 ;  /* 0x00000005ff097819 */ /* 0x000fe20000011409 */
[----:B------:R-:W-:Y:S06]  /*1130*/  @!P0 BRA `(.L_x_14) ;  /* 0x0000005800888947 */ /* 0x000fec0003800000 */
[----:B------:R-:W-:-:S13]  /*1140*/  ISETP.NE.AND P0, PT, R6, 0x1, PT ;  /* 0x000000010600780c */ /* 0x000fda0003f05270 */
[----:B------:R-:W-:Y:S05]  /*1150*/  @P0 EXIT ;  /* 0x000000000000094d */ /* 0x000fea0003800000 */
[----:B------:R-:W-:Y:S01]  /*1160*/  ISETP.GE.AND P0, PT, R12, 0x1, PT ;  /* 0x000000010c00780c */ /* 0x000fe20003f06270 */
[----:B------:R-:W-:Y:S01]  /*1170*/  UMOV UR4, URZ ;  /* 0x0000003f00047c82 */ /* 0x000fe20008000000 */
[----:B------:R-:W-:Y:S02]  /*1180*/  CS2R R54, SRZ ;  /* 0x0000000000367805 */ /* 0x000fe4000001ff00 */
[----:B------:R-:W-:Y:S02]  /*1190*/  CS2R R56, SRZ ;  /* 0x0000000000387805 */ /* 0x000fe4000001ff00 */
[----:B------:R-:W-:Y:S02]  /*11a0*/  CS2R R58, SRZ ;  /* 0x00000000003a7805 */ /* 0x000fe4000001ff00 */
[----:B------:R-:W-:Y:S02]  /*11b0*/  CS2R R60, SRZ ;  /* 0x00000000003c7805 */ /* 0x000fe4000001ff00 */
[----:B------:R-:W-:-:S02]  /*11c0*/  CS2R R62, SRZ ;  /* 0x00000000003e7805 */ /* 0x000fc4000001ff00 */
[----:B------:R-:W-:Y:S02]  /*11d0*/  CS2R R64, SRZ ;  /* 0x0000000000407805 */ /* 0x000fe4000001ff00 */
        /* <DEDUP_REMOVED lines=25> */
[----:B------:R-:W-:Y:S01]  /*1370*/  CS2R R52, SRZ ;  /* 0x0000000000347805 */ /* 0x000fe2000001ff00 */
[----:B------:R-:W-:Y:S06]  /*1380*/  @!P0 BRA `(.L_x_15) ;  /* 0x0000000000988947 */ /* 0x000fec0003800000 */
[----:B------:R-:W-:-:S04]  /*1390*/  LOP3.LUT R4, R2, 0x1, RZ, 0xfc, !PT ;  /* 0x0000000102047812 */ /* 0x000fc800078efcff */
[----:B------:R-:W-:-:S13]  /*13a0*/  ISETP.NE.AND P0, PT, R4, 0x3, PT ;  /* 0x000000030400780c */ /* 0x000fda0003f05270 */
[----:B------:R-:W-:Y:S05]  /*13b0*/  @!P0 BRA `(.L_x_16) ;  /* 0x0000000000048947 */ /* 0x000fea0003800000 */
[----:B------:R-:W-:Y:S01]  /*13c0*/  BPT.TRAP 0x1 ;  /* 0x000000040000795c */ /* 0x000fe20000300000 */
.L_x_16:
[----:B------:R-:W0:Y:S01]  /*13d0*/  S2UR UR5, SR_CgaCtaId ;  /* 0x00000000000579c3 */ /* 0x000e220000008800 */
[----:B------:R-:W-:Y:S01]  /*13e0*/  SHF.L.U32 R4, RZ, 0x1f, RZ ;  /* 0x0000001fff047819 */ /* 0x000fe200000006ff */
[----:B------:R-:W-:Y:S02]  /*13f0*/  UMOV UR4, 0x400 ;  /* 0x0000040000047882 */ /* 0x000fe40000000000 */
[----:B0-----:R-:W-:-:S12]  /*1400*/  ULEA UR4, UR5, UR4, 0x18 ;  /* 0x0000000405047291 */ /* 0x001fd8000f8ec03f */
.L_x_17:
[----:B0-----:R-:W-:-:S04]  /*1410*/  IMAD.U32 R5, RZ, RZ, UR4 ;  /* 0x00000004ff057e24 */ /* 0x001fc8000f8e00ff */
[----:B------:R0:W1:Y:S03]  /*1420*/  SYNCS.PHASECHK.TRANS64.TRYWAIT P0, [R5+URZ+0x36000], R4 ;  /* 0x03600004050075a7 */ /* 0x000066000800017f */
[----:B-1----:R-:W-:Y:S05]  /*1430*/  @!P0 NANOSLEEP.SYNCS 0x989680 ;  /* 0x009896800000895d */ /* 0x002fea0003900000 */
[----:B------:R-:W1:Y:S02]  /*1440*/  @!P0 SYNCS.PHASECHK.TRANS64 P0, [R5+URZ+0x36000], R4 ;  /* 0x03600004050085a7 */ /* 0x000e64000800007f */
[----:B-1----:R-:W-:Y:S05]  /*1450*/  @!P0 BRA `(.L_x_17) ;  /* 0xfffffffc00ec8947 */ /* 0x002fea000383ffff */
[----:B------:R-:W-:Y:S01]  /*1460*/  UIADD3 UR5, UR4, 0x24000, URZ ;  /* 0x0002400004057890 */ /* 0x000fe2000fffe03f */
[----:B------:R-:W-:Y:S01]  /*1470*/  WARPGROUP.ARRIVE ;  /* 0x00000000000079c5 */ /* 0x000fe20000000000 */
[----:B------:R-:W-:Y:S02]  /*1480*/  USHF.R.U32.HI UR4, URZ, 0x4, UR4 ;  /* 0x000000043f047899 */ /* 0x000fe40008011604 */
[----:B------:R-:W-:Y:S02]  /*1490*/  USHF.R.U32.HI UR5, URZ, 0x4, UR5 ;  /* 0x000000043f057899 */ /* 0x000fe40008011605 */
[----:B------:R-:W-:Y:S02]  /*14a0*/  ULOP3.LUT UR8, UR4, 0x3fff, URZ, 0xc0, !UPT ;  /* 0x00003fff04087892 */ /* 0x000fe4000f8ec03f */
[----:B------:R-:W-:Y:S02]  /*14b0*/  ULOP3.LUT UR9, UR5, 0x3fff, URZ, 0xc0, !UPT ;  /* 0x00003fff05097892 */ /* 0x000fe4000f8ec03f */
[----:B------:R-:W-:Y:S01]  /*14c0*/  UIADD3 UR10, UR8, 0x100, URZ ;  /* 0x00000100080a7890 */ /* 0x000fe2000fffe03f */
[----:B------:R-:W-:-:S02]  /*14d0*/  UMOV UR5, 0x40000040 ;  /* 0x4000004000057882 */ /* 0x000fc40000000000 */
[----:B------:R-:W-:Y:S01]  /*14e0*/  UMOV UR4, UR8 ;  /* 0x0000000800047c82 */ /* 0x000fe20008000000 */
[----:B------:R-:W-:Y:S01]  /*14f0*/  UMOV UR7, 0x40000040 ;  /* 0x4000004000077882 */ /* 0x000fe20000000000 */
[----:B------:R-:W-:Y:S02]  /*1500*/  UMOV UR6, UR9 ;  /* 0x0000000900067c82 */ /* 0x000fe40008000000 */
[----:B------:R-:W-:Y:S01]  /*1510*/  HGMMA.64x64x16.F32.BF16 R56, gdesc[UR4].tnspA.tnspB, RZ, !UPT ;  /* 0x60e00000043879f0 */ /* 0x000fe2000c7018ff */
[----:B------:R-:W-:Y:S01]  /*1520*/  UMOV UR4, UR10 ;  /* 0x0000000a00047c82 */ /* 0x000fe20008000000 */
[----:B------:R-:W-:Y:S02]  /*1530*/  UMOV UR5, 0x40000040 ;  /* 0x4000004000057882 */ /* 0x000fe40000000000 */
[----:B------:R-:W-:Y:S01]  /*1540*/  HGMMA.64x64x16.F32.BF16 R24, gdesc[UR4].tnspA.tnspB, RZ, !UPT ;  /* 0x60e00000041879f0 */ /* 0x000fe2000c7018ff */
[----:B------:R-:W-:Y:S02]  /*1550*/  UIADD3 UR4, UR8, 0x80, URZ ;  /* 0x0000008008047890 */ /* 0x000fe4000fffe03f */
[----:B------:R-:W-:-:S02]  /*1560*/  UIADD3 UR6, UR9, 0x80, URZ ;  /* 0x0000008009067890 */ /* 0x000fc4000fffe03f */
[----:B------:R-:W-:Y:S01]  /*1570*/  UIADD3 UR8, UR8, 0x180, URZ ;  /* 0x0000018008087890 */ /* 0x000fe2000fffe03f */
[----:B------:R-:W-:Y:S01]  /*1580*/  UMOV UR5, 0x40000040 ;  /* 0x4000004000057882 */ /* 0x000fe20000000000 */
[----:B------:R-:W-:-:S05]  /*1590*/  UMOV UR7, 0x40000040 ;  /* 0x4000004000077882 */ /* 0x000fca0000000000 */
[----:B------:R-:W-:Y:S01]  /*15a0*/  HGMMA.64x64x16.F32.BF16 R56, gdesc[UR4].tnspA.tnspB, R56 ;  /* 0x60e00000043879f0 */ /* 0x000fe20008701838 */
[----:B------:R-:W-:Y:S01]  /*15b0*/  UMOV UR4, UR8 ;  /* 0x0000000800047c82 */ /* 0x000fe20008000000 */
[----:B------:R-:W-:Y:S02]  /*15c0*/  UMOV UR5, 0x40000040 ;  /* 0x4000004000057882 */ /* 0x000fe40000000000 */
[----:B------:R-:W-:Y:S01]  /*15d0*/  HGMMA.64x64x16.F32.BF16 R24, gdesc[UR4].tnspA.tnspB, R24, gsb0 ;  /* 0x60e00000041879f0 */ /* 0x000fe20008001818 */
[----:B------:R-:W-:-:S05]  /*15e0*/  UMOV UR4, 0x1 ;  /* 0x0000000100047882 */ /* 0x000fca0000000000 */
.L_x_15:
[----:B0-----:R-:W-:-:S05]  /*15f0*/  VIMNMX R4, R9, 0x1, PT ;  /* 0x0000000109047848 */ /* 0x001fca0003fe0100 */
[----:B------:R-:W-:-:S05]  /*1600*/  IMAD.IADD R4, R9, 0x1, -R4 ;  /* 0x0000000109047824 */ /* 0x000fca00078e0a04 */
[----:B------:R-:W-:-:S13]  /*1610*/  ISETP.GE.AND P0, PT, R4, 0x1, PT ;  /* 0x000000010400780c */ /* 0x000fda0003f06270 */
[----:B------:R-:W-:Y:S05]  /*1620*/  @!P0 BRA `(.L_x_18) ;  /* 0x0000000400088947 */ /* 0x000fea0003800000 */
[----:B------:R-:W0:Y:S01]  /*1630*/  S2UR UR6, SR_CgaCtaId ;  /* 0x00000000000679c3 */ /* 0x000e220000008800 */
[----:B------:R-:W-:Y:S01]  /*1640*/  UMOV UR5, 0x400 ;  /* 0x0000040000057882 */ /* 0x000fe20000000000 */
[----:B------:R-:W-:Y:S01]  /*1650*/  LOP3.LUT R10, R2, 0x1, RZ, 0xfc, !PT ;  /* 0x00000001020a7812 */ /* 0x000fe200078efcff */
[----:B------:R-:W-:Y:S01]  /*1660*/  IMAD.MOV.U32 R9, RZ, RZ, RZ ;  /* 0x000000ffff097224 */ /* 0x000fe200078e00ff */
[----:B------:R-:W-:Y:S01]  /*1670*/  UISETP.NE.U32.AND UP0, UPT, UR4, URZ, UPT ;  /* 0x0000003f0400728c */ /* 0x000fe2000bf05070 */
[----:B------:R-:W-:Y:S01]  /*1680*/  IMAD.MOV.U32 R5, RZ, RZ, RZ ;  /* 0x000000ffff057224 */ /* 0x000fe200078e00ff */
[----:B0-----:R-:W-:-:S04]  /*1690*/  ULEA UR14, UR6, UR5, 0x18 ;  /* 0x00000005060e7291 */ /* 0x001fc8000f8ec03f */
[----:B------:R-:W-:Y:S02]  /*16a0*/  UIADD3 UR6, UR14, 0x24000, URZ ;  /* 0x000240000e067890 */ /* 0x000fe4000fffe03f */
[----:B------:R-:W-:Y:S02]  /*16b0*/  USHF.R.U32.HI UR5, URZ, 0x4, UR14 ;  /* 0x000000043f057899 */ /* 0x000fe4000801160e */
[----:B------:R-:W-:Y:S02]  /*16c0*/  USHF.R.U32.HI UR6, URZ, 0x4, UR6 ;  /* 0x000000043f067899 */ /* 0x000fe40008011606 */
[----:B------:R-:W-:Y:S02]  /*16d0*/  ULOP3.LUT UR15, UR5, 0x3fff, URZ, 0xc0, !UPT ;  /* 0x00003fff050f7892 */ /* 0x000fe4000f8ec03f */
[----:B------:R-:W-:-:S12]  /*16e0*/  ULOP3.LUT UR16, UR6, 0x3fff, URZ, 0xc0, !UPT ;  /* 0x00003fff06107892 */ /* 0x000fd8000f8ec03f */
.L_x_23:
[----:B------:R-:W-:-:S13]  /*16f0*/  ISETP.NE.AND P1, PT, R10, 0x3, PT ;  /* 0x000000030a00780c */ /* 0x000fda0003f25270 */
[----:B------:R-:W-:Y:S05]  /*1700*/  @!P1 BRA `(.L_x_19) ;  /* 0x0000000000049947 */ /* 0x000fea0003800000 */
[----:B------:R-:W-:Y:S01]  /*1710*/  BPT.TRAP 0x1 ;  /* 0x000000040000795c */ /* 0x000fe20000300000 */
.L_x_19:
[----:B------:R-:W-:Y:S01]  /*1720*/  SHF.L.U32 R6, R9, 0x1f, RZ ;  /* 0x0000001f09067819 */ /* 0x000fe200000006ff */
[----:B------:R-:W-:-:S12]  /*1730*/  ULEA UR5, UR4, UR14, 0x3 ;  /* 0x0000000e04057291 */ /* 0x000fd8000f8e183f */
.L_x_20:
[----:B0-----:R-:W-:-:S04]  /*1740*/  IMAD.U32 R7, RZ, RZ, UR5 ;  /* 0x00000005ff077e24 */ /* 0x001fc8000f8e00ff */
[----:B------:R0:W1:Y:S03]  /*1750*/  SYNCS.PHASECHK.TRANS64.TRYWAIT P0, [R7+URZ+0x36000], R6 ;  /* 0x03600006070075a7 */ /* 0x000066000800017f */
[----:B-1----:R-:W-:Y:S05]  /*1760*/  @!P0 NANOSLEEP.SYNCS 0x989680 ;  /* 0x009896800000895d */ /* 0x002fea0003900000 */
[----:B------:R-:W1:Y:S02]  /*1770*/  @!P0 SYNCS.PHASECHK.TRANS64 P0, [R7+URZ+0x36000], R6 ;  /* 0x03600006070085a7 */ /* 0x000e64000800007f */
[----:B-1----:R-:W-:Y:S05]  /*1780*/  @!P0 BRA `(.L_x_20) ;  /* 0xfffffffc00ec8947 */ /* 0x002fea000383ffff */
[----:B------:R-:W-:Y:S01]  /*1790*/  ULEA UR6, UR4, UR15, 0x9 ;  /* 0x0000000f04067291 */ /* 0x000fe2000f8e483f */
[----:B------:R-:W-:Y:S01]  /*17a0*/  WARPGROUP.ARRIVE ;  /* 0x00000000000079c5 */ /* 0x000fe20000000000 */
[----:B------:R-:W-:Y:S02]  /*17b0*/  ULEA UR5, UR4, UR16, 0x8 ;  /* 0x0000001004057291 */ /* 0x000fe4000f8e403f */
[----:B------:R-:W-:Y:S01]  /*17c0*/  UIADD3 UR7, UR6, 0x100, URZ ;  /* 0x0000010006077890 */ /* 0x000fe2000fffe03f */
[----:B------:R-:W-:Y:S02]  /*17d0*/  UMOV UR11, 0x40000040 ;  /* 0x40000040000b7882 */ /* 0x000fe40000000000 */
[----:B------:R-:W-:Y:S01]  /*17e0*/  UMOV UR8, UR6 ;  /* 0x0000000600087c82 */ /* 0x000fe20008000000 */
[----:B------:R-:W-:Y:S01]  /*17f0*/  UMOV UR9, 0x40000040 ;  /* 0x4000004000097882 */ /* 0x000fe20000000000 */
[----:B------:R-:W-:Y:S02]  /*1800*/  UMOV UR10, UR5 ;  /* 0x00000005000a7c82 */ /* 0x000fe40008000000 */
[----:B------:R-:W-:Y:S01]  /*1810*/  HGMMA.64x64x16.F32.BF16 R56, gdesc[UR8].tnspA.tnspB, R56, UP0 ;  /* 0x60e00000083879f0 */ /* 0x000fe2000bf01838 */
[----:B------:R-:W-:Y:S01]  /*1820*/  UMOV UR8, UR7 ;  /* 0x0000000700087c82 */ /* 0x000fe20008000000 */
[----:B------:R-:W-:-:S02]  /*1830*/  UMOV UR9, 0x40000040 ;  /* 0x4000004000097882 */ /* 0x000fc40000000000 */
[----:B------:R-:W-:Y:S01]  /*1840*/  HGMMA.64x64x16.F32.BF16 R24, gdesc[UR8].tnspA.tnspB, R24, UP0 ;  /* 0x60e00000081879f0 */ /* 0x000fe2000bf01818 */
[----:B------:R-:W-:Y:S02]  /*1850*/  UIADD3 UR10, UR5, 0x80, URZ ;  /* 0x00000080050a7890 */ /* 0x000fe4000fffe03f */
[----:B------:R-:W-:Y:S02]  /*1860*/  UIADD3 UR8, UR6, 0x80, URZ ;  /* 0x0000008006087890 */ /* 0x000fe4000fffe03f */
[----:B------:R-:W-:Y:S01]  /*1870*/  UIADD3 UR6, UR6, 0x180, URZ ;  /* 0x0000018006067890 */ /* 0x000fe2000fffe03f */
[----:B------:R-:W-:Y:S01]  /*1880*/  UMOV UR11, 0x40000040 ;  /* 0x40000040000b7882 */ /* 0x000fe20000000000 */
[----:B------:R-:W-:-:S05]  /*1890*/  UMOV UR9, 0x40000040 ;  /* 0x4000004000097882 */ /* 0x000fca0000000000 */
[----:B------:R-:W-:Y:S01]  /*18a0*/  HGMMA.64x64x16.F32.BF16 R56, gdesc[UR8].tnspA.tnspB, R56 ;  /* 0x60e00000083879f0 */ /* 0x000fe20008701838 */
[----:B------:R-:W-:Y:S01]  /*18b0*/  UMOV UR8, UR6 ;  /* 0x0000000600087c82 */ /* 0x000fe20008000000 */
[----:B------:R-:W-:Y:S02]  /*18c0*/  UMOV UR9, 0x40000040 ;  /* 0x4000004000097882 */ /* 0x000fe40000000000 */
[----:B------:R-:W-:Y:S03]  /*18d0*/  HGMMA.64x64x16.F32.BF16 R24, gdesc[UR8].tnspA.tnspB, R24, gsb0 ;  /* 0x60e00000081879f0 */ /* 0x000fe60008001818 */
[----:B------:R-:W-:Y:S02]  /*18e0*/  WARPGROUP.DEPBAR.LE gsb0, 0x1 ;  /* 0x00008000000079c5 */ /* 0x000fe40000010100 */
[----:B------:R-:W-:Y:S05]  /*18f0*/  @!P1 BRA `(.L_x_21) ;  /* 0x0000000000049947 */ /* 0x000fea0003800000 */
[----:B------:R-:W-:Y:S01]  /*1900*/  BPT.TRAP 0x1 ;  /* 0x000000040000795c */ /* 0x000fe20000300000 */
.L_x_21:
[----:B------:R-:W-:-:S13]  /*1910*/  ISETP.NE.AND P0, PT, R3, RZ, PT ;  /* 0x000000ff0300720c */ /* 0x000fda0003f05270 */
[----:B0-----:R-:W-:-:S05]  /*1920*/  @P0 LEA R6, R5, UR14, 0x3 ;  /* 0x0000000e05060c11 */ /* 0x001fca000f8e18ff */
[----:B------:R-:W-:-:S05]  /*1930*/  @P0 VIADD R7, R6, 0x36090 ;  /* 0x0003609006070836 */ /* 0x000fca0000000000 */
[----:B------:R-:W-:-:S04]  /*1940*/  @P0 PRMT R7, R0, 0x654, R7 ;  /* 0x0000065400070816 */ /* 0x000fc80000000007 */
[----:B------:R0:W-:Y:S01]  /*1950*/  @P0 SYNCS.ARRIVE.TRANS64.RED.A1T0 RZ, [R7+URZ], RZ ;  /* 0x000000ff07ff09a7 */ /* 0x0001e2000810043f */
[----:B------:R-:W-:-:S13]  /*1960*/  ISETP.GT.U32.AND P0, PT, R2, 0x1, PT ;  /* 0x000000010200780c */ /* 0x000fda0003f04070 */
[----:B0-----:R-:W-:Y:S05]  /*1970*/  @P0 BRA `(.L_x_22) ;  /* 0x0000000000040947 */ /* 0x001fea0003800000 */
[----:B------:R-:W-:Y:S01]  /*1980*/  BPT.TRAP 0x1 ;  /* 0x000000040000795c */ /* 0x000fe20000300000 */
.L_x_22:
[----:B------:R-:W-:Y:S01]  /*1990*/  UIADD3 UR4, UR4, 0x1, URZ ;  /* 0x0000000104047890 */ /* 0x000fe2000fffe03f */
[C---:B------:R-:W-:Y:S01]  /*19a0*/  ISETP.GT.AND P1, PT, R4.reuse, 0x1, PT ;  /* 0x000000010400780c */ /* 0x040fe20003f24270 */
[----:B------:R-:W-:Y:S02]  /*19b0*/  VIADD R5, R5, 0x1 ;  /* 0x0000000105057836 */ /* 0x000fe40000000000 */
[----:B------:R-:W-:Y:S01]  /*19c0*/  UISETP.NE.AND UP0, UPT, UR4, 0x12, UPT ;  /* 0x000000120400788c */ /* 0x000fe2000bf05270 */
[----:B------:R-:W-:Y:S02]  /*19d0*/  VIADD R4, R4, 0xffffffff ;  /* 0xffffffff04047836 */ /* 0x000fe40000000000 */
[C---:B------:R-:W-:Y:S01]  /*19e0*/  ISETP.NE.AND P0, PT, R5.reuse, 0x12, PT ;  /* 0x000000120500780c */ /* 0x040fe20003f05270 */
[----:B------:R-:W-:Y:S02]  /*19f0*/  USEL UR5, URZ, 0x1, UP0 ;  /* 0x000000013f057887 */ /* 0x000fe40008000000 */
[----:B------:R-:W-:Y:S01]  /*1a00*/  USEL UR4, UR4, URZ, UP0 ;  /* 0x0000003f04047287 */ /* 0x000fe20008000000 */
[----:B------:R-:W-:Y:S01]  /*1a10*/  SEL R5, R5, RZ, P0 ;  /* 0x000000ff05057207 */ /* 0x000fe20000000000 */
[----:B------:R-:W-:-:S02]  /*1a20*/  UPLOP3.LUT UP0, UPT, UPT, UPT, UPT, 0x80, 0x0 ;  /* 0x000000000000789c */ /* 0x000fc40003f0f070 */
[----:B------:R-:W-:Y:S01]  /*1a30*/  LOP3.LUT R9, R9, UR5, RZ, 0x3c, !PT ;  /* 0x0000000509097c12 */ /* 0x000fe2000f8e3cff */
[----:B------:R-:W-:Y:S08]  /*1a40*/  @P1 BRA `(.L_x_23) ;  /* 0xfffffffc00281947 */ /* 0x000ff0000383ffff */
.L_x_18:
[----:B------:R-:W0:Y:S01]  /*1a50*/  LDC R4, c[0x0][0x294] ;  /* 0x0000a500ff047b82 */ /* 0x000e220000000800 */
[----:B------:R-:W-:Y:S02]  /*1a60*/  WARPGROUP.DEPBAR.LE gsb0, 0x0 ;  /* 0x00008000000079c5 */ /* 0x000fe40000010000 */
[----:B0-----:R-:W-:-:S13]  /*1a70*/  ISETP.GE.AND P0, PT, R4, 0x1, PT ;  /* 0x000000010400780c */ /* 0x001fda0003f06270 */
[----:B------:R-:W-:Y:S05]  /*1a80*/  @!P0 BRA `(.L_x_24) ;  /* 0x00000000006c8947 */ /* 0x000fea0003800000 */
[----:B------:R-:W-:-:S04]  /*1a90*/  LOP3.LUT R5, R2, 0x1, RZ, 0xfc, !PT ;  /* 0x0000000102057812 */ /* 0x000fc800078efcff */
[----:B------:R-:W-:-:S13]  /*1aa0*/  ISETP.NE.AND P0, PT, R5, 0x3, PT ;  /* 0x000000030500780c */ /* 0x000fda0003f05270 */
[----:B------:R-:W-:Y:S05]  /*1ab0*/  @!P0 BRA `(.L_x_25) ;  /* 0x0000000000048947 */ /* 0x000fea0003800000 */
[----:B------:R-:W-:Y:S01]  /*1ac0*/  BPT.TRAP 0x1 ;  /* 0x000000040000795c */ /* 0x000fe20000300000 */
.L_x_25:
[----:B------:R-:W-:Y:S01]  /*1ad0*/  ISETP.NE.AND P0, PT, R3, RZ, PT ;  /* 0x000000ff0300720c */ /* 0x000fe20003f05270 */
[----:B------:R-:W-:Y:S01]  /*1ae0*/  BSSY B0, `(.L_x_26) ;  /* 0x0000013000007945 */ /* 0x000fe20003800000 */
[----:B------:R-:W-:-:S11]  /*1af0*/  ISETP.GT.U32.AND P1, PT, R2, 0x1, PT ;  /* 0x000000010200780c */ /* 0x000fd60003f24070 */
[----:B------:R-:W-:Y:S05]  /*1b00*/  @!P0 BRA `(.L_x_27) ;  /* 0x0000000000408947 */ /* 0x000fea0003800000 */
[----:B------:R-:W-:Y:S01]  /*1b10*/  VIADD R4, R4, 0x1f ;  /* 0x0000001f04047836 */ /* 0x000fe20000000000 */
[----:B------:R-:W0:Y:S04]  /*1b20*/  S2R R6, SR_CgaCtaId ;  /* 0x0000000000067919 */ /* 0x000e280000008800 */
[----:B------:R-:W-:-:S04]  /*1b30*/  SHF.R.S32.HI R3, RZ, 0x1f, R4 ;  /* 0x0000001fff037819 */ /* 0x000fc80000011404 */
[----:B------:R-:W-:-:S04]  /*1b40*/  LEA.HI R3, R3, R4, RZ, 0x5 ;  /* 0x0000000403037211 */ /* 0x000fc800078f28ff */
[----:B------:R-:W-:-:S04]  /*1b50*/  SHF.R.S32.HI R3, RZ, 0x5, R3 ;  /* 0x00000005ff037819 */ /* 0x000fc80000011403 */
[----:B------:R-:W-:-:S05]  /*1b60*/  VIMNMX R2, R3, 0x1, PT ;  /* 0x0000000103027848 */ /* 0x000fca0003fe0100 */
[----:B------:R-:W-:-:S04]  /*1b70*/  IMAD.IADD R5, R3, 0x1, -R2 ;  /* 0x0000000103057824 */ /* 0x000fc800078e0a02 */
[----:B------:R-:W-:-:S05]  /*1b80*/  IMAD.WIDE.U32 R2, R5, 0x38e38e39, RZ ;  /* 0x38e38e3905027825 */ /* 0x000fca00078e00ff */
[----:B------:R-:W-:Y:S02]  /*1b90*/  SHF.R.U32.HI R2, RZ, 0x2, R3 ;  /* 0x00000002ff027819 */ /* 0x000fe40000011603 */
[----:B------:R-:W-:-:S03]  /*1ba0*/  MOV R3, 0x400 ;  /* 0x0000040000037802 */ /* 0x000fc60000000f00 */
[----:B------:R-:W-:Y:S01]  /*1bb0*/  IMAD R2, R2, -0x12, R5 ;  /* 0xffffffee02027824 */ /* 0x000fe200078e0205 */
[----:B0-----:R-:W-:-:S05]  /*1bc0*/  LEA R3, R6, R3, 0x18 ;  /* 0x0000000306037211 */ /* 0x001fca00078ec0ff */
[----:B------:R-:W-:-:S04]  /*1bd0*/  IMAD R2, R2, 0x8, R3 ;  /* 0x0000000802027824 */ /* 0x000fc800078e0203 */
[----:B------:R-:W-:-:S05]  /*1be0*/  VIADD R3, R2, 0x36090 ;  /* 0x0003609002037836 */ /* 0x000fca0000000000 */
[----:B------:R-:W-:-:S04]  /*1bf0*/  PRMT R3, R0, 0x654, R3 ;  /* 0x0000065400037816 */ /* 0x000fc80000000003 */
[----:B------:R0:W-:Y:S03]  /*1c00*/  SYNCS.ARRIVE.TRANS64.RED.A1T0 RZ, [R3+URZ], RZ ;  /* 0x000000ff03ff79a7 */ /* 0x0001e6000810043f */
.L_x_27:
[----:B------:R-:W-:Y:S05]  /*1c10*/  BSYNC B0 ;  /* 0x0000000000007941 */ /* 0x000fea0003800000 */
.L_x_26:
[----:B------:R-:W-:Y:S05]  /*1c20*/  @P1 BRA `(.L_x_24) ;  /* 0x0000000000041947 */ /* 0x000fea0003800000 */
[----:B------:R-:W-:Y:S01]  /*1c30*/  BPT.TRAP 0x1 ;  /* 0x000000040000795c */ /* 0x000fe20000300000 */
.L_x_24:
[----:B------:R-:W0:Y:S01]  /*1c40*/  S2R R0, SR_TID.X ;  /* 0x0000000000007919 */ /* 0x000e220000002100 */
[----:B------:R-:W1:Y:S01]  /*1c50*/  LDC.64 R18, c[0x0][0x658] ;  /* 0x00019600ff127b82 */ /* 0x000e620000000a00 */
[----:B------:R-:W3:Y:S01]  /*1c60*/  S2R R11, SR_CTAID.X ;  /* 0x00000000000b7919 */ /* 0x000ee20000002500 */
[----:B0-----:R-:W-:-:S04]  /*1c70*/  SHF.R.S32.HI R3, RZ, 0x1f, R0 ;  /* 0x0000001fff037819 */ /* 0x001fc80000011400 */
[----:B------:R-:W-:Y:S01]  /*1c80*/  LEA.HI R3, R3, R0, RZ, 0x7 ;  /* 0x0000000003037211 */ /* 0x000fe200078f38ff */
[----:B---3--:R-:W-:-:S03]  /*1c90*/  IMAD.SHL.U32 R10, R11, 0x80, RZ ;  /* 0x000000800b0a7824 */ /* 0x008fc600078e00ff */
[----:B------:R-:W-:-:S05]  /*1ca0*/  LOP3.LUT R3, R3, 0xffffff80, RZ, 0xc0, !PT ;  /* 0xffffff8003037812 */ /* 0x000fca00078ec0ff */
[----:B------:R-:W-:Y:S02]  /*1cb0*/  IMAD.IADD R7, R0, 0x1, -R3 ;  /* 0x0000000100077824 */ /* 0x000fe400078e0a03 */
[----:B------:R-:W0:Y:S03]  /*1cc0*/  LDC.64 R2, c[0x0][0x280] ;  /* 0x0000a000ff027b82 */ /* 0x000e260000000a00 */
[----:B------:R-:W-:-:S04]  /*1cd0*/  SHF.R.S32.HI R6, RZ, 0x1f, R7 ;  /* 0x0000001fff067819 */ /* 0x000fc80000011407 */
[CC--:B------:R-:W-:Y:S02]  /*1ce0*/  LEA.HI R0, R6.reuse, R7.reuse, RZ, 0x2 ;  /* 0x0000000706007211 */ /* 0x0c0fe400078f10ff */
[----:B------:R-:W-:Y:S02]  /*1cf0*/  LEA.HI R6, R6, R7, RZ, 0x5 ;  /* 0x0000000706067211 */ /* 0x000fe400078f28ff */
[--C-:B------:R-:W-:Y:S02]  /*1d00*/  SHF.R.S32.HI R4, RZ, 0x2, R0.reuse ;  /* 0x00000002ff047819 */ /* 0x100fe40000011400 */
[----:B------:R-:W-:Y:S02]  /*1d10*/  SHF.R.S32.HI R5, RZ, 0x1f, R0 ;  /* 0x0000001fff057819 */ /* 0x000fe40000011400 */
[----:B------:R-:W-:Y:S02]  /*1d20*/  LOP3.LUT R0, R0, 0xfffffffc, RZ, 0xc0, !PT ;  /* 0xfffffffc00007812 */ /* 0x000fe400078ec0ff */
[----:B------:R-:W-:-:S02]  /*1d30*/  LEA.HI R5, R5, R4, RZ, 0x3 ;  /* 0x0000000405057211 */ /* 0x000fc400078f18ff */
[----:B------:R-:W-:Y:S01]  /*1d40*/  SHF.R.S32.HI R9, RZ, 0x5, R6 ;  /* 0x00000005ff097819 */ /* 0x000fe20000011406 */
[----:B------:R-:W-:Y:S01]  /*1d50*/  IMAD.IADD R0, R7, 0x1, -R0 ;  /* 0x0000000107007824 */ /* 0x000fe200078e0a00 */
[----:B------:R-:W-:Y:S02]  /*1d60*/  LOP3.LUT R5, R5, 0xfffffff8, RZ, 0xc0, !PT ;  /* 0xfffffff805057812 */ /* 0x000fe400078ec0ff */
[----:B0-----:R-:W-:Y:S01]  /*1d70*/  ISETP.GE.AND P0, PT, R10, R2, PT ;  /* 0x000000020a00720c */ /* 0x001fe20003f06270 */
[----:B------:R-:W-:Y:S02]  /*1d80*/  IMAD.SHL.U32 R14, R0, 0x2, RZ ;  /* 0x00000002000e7824 */ /* 0x000fe400078e00ff */
[----:B------:R-:W-:-:S03]  /*1d90*/  IMAD.IADD R4, R4, 0x1, -R5 ;  /* 0x0000000104047824 */ /* 0x000fc600078e0a05 */
[----:B------:R-:W-:Y:S02]  /*1da0*/  SHF.R.S32.HI R15, RZ, 0x1f, R14 ;  /* 0x0000001fff0f7819 */ /* 0x000fe4000001140e */
[----:B------:R-:W-:-:S03]  /*1db0*/  SHF.R.S32.HI R5, RZ, 0x1f, R4 ;  /* 0x0000001fff057819 */ /* 0x000fc60000011404 */
[----:B------:R-:W-:-:S04]  /*1dc0*/  IMAD.WIDE R22, R9, 0x10, R4 ;  /* 0x0000001009167825 */ /* 0x000fc800078e0204 */
[----:B------:R-:W-:Y:S01]  /*1dd0*/  IMAD.WIDE R22, R11, 0x80, R22 ;  /* 0x000000800b167825 */ /* 0x000fe200078e0216 */
[----:B-1----:R-:W-:Y:S06]  /*1de0*/  @P0 EXIT ;  /* 0x000000000000094d */ /* 0x002fec0003800000 */
[----:B------:R-:W-:Y:S01]  /*1df0*/  ULDC UR4, c[0x0][0x288] ;  /* 0x0000a20000047ab9 */ /* 0x000fe20000000800 */
[----:B------:R-:W-:Y:S01]  /*1e00*/  IMAD.SHL.U32 R95, R95, 0x40, RZ ;  /* 0x000000405f5f7824 */ /* 0x000fe200078e00ff */
[----:B------:R-:W-:Y:S01]  /*1e10*/  ISETP.GE.AND P0, PT, R91, UR4, PT ;  /* 0x000000045b007c0c */ /* 0x000fe2000bf06270 */
[-C--:B------:R-:W-:Y:S01]  /*1e20*/  IMAD.WIDE.U32 R6, R22, R18.reuse, R14 ;  /* 0x0000001216067225 */ /* 0x080fe200078e000e */
[----:B------:R-:W-:Y:S01]  /*1e30*/  SHF.R.S32.HI R98, RZ, 0x1f, R91 ;  /* 0x0000001fff627819 */ /* 0x000fe2000001145b */
[----:B------:R-:W-:Y:S01]  /*1e40*/  ULDC.64 UR4, c[0x0][0x660] ;  /* 0x0001980000047ab9 */ /* 0x000fe20000000a00 */
[----:B------:R-:W-:Y:S01]  /*1e50*/  ISETP.GE.OR P0, PT, R95, R3, P0 ;  /* 0x000000035f00720c */ /* 0x000fe20000706670 */
[----:B------:R-:W-:Y:S01]  /*1e60*/  IMAD R11, R23, R18, RZ ;  /* 0x00000012170b7224 */ /* 0x000fe200078e02ff */
[----:B------:R-:W-:Y:S01]  /*1e70*/  SHF.R.S32.HI R93, RZ, 0x1f, R95 ;  /* 0x0000001fff5d7819 */ /* 0x000fe2000001145f */
[----:B------:R-:W-:Y:S01]  /*1e80*/  IMAD R12, R98, UR4, RZ ;  /* 0x00000004620c7c24 */ /* 0x000fe2000f8e02ff */
[----:B------:R-:W-:Y:S01]  /*1e90*/  IADD3 R6, P1, R95, R6, RZ ;  /* 0x000000065f067210 */ /* 0x000fe20007f3e0ff */
[----:B------:R-:W-:-:S05]  /*1ea0*/  IMAD R11, R22, R19, R11 ;  /* 0x00000013160b7224 */ /* 0x000fca00078e020b */
[----:B------:R-:W-:-:S03]  /*1eb0*/  IADD3.X R7, R93, R7, R11, P1, !PT ;  /* 0x000000075d077210 */ /* 0x000fc60000ffe40b */
[----:B------:R-:W-:Y:S05]  /*1ec0*/  @P0 EXIT ;  /* 0x000000000000094d */ /* 0x000fea0003800000 */
[----:B------:R-:W-:Y:S01]  /*1ed0*/  ULDC UR6, c[0x0][0x28c] ;  /* 0x0000a30000067ab9 */ /* 0x000fe20000000800 */
[C---:B------:R-:W-:Y:S01]  /*1ee0*/  IMAD R11, R91.reuse, UR5, R12 ;  /* 0x000000055b0b7c24 */ /* 0x040fe2000f8e020c */
[----:B------:R-:W-:Y:S01]  /*1ef0*/  ISETP.GE.AND P0, PT, R8, UR6, PT ;  /* 0x0000000608007c0c */ /* 0x000fe2000bf06270 */
[----:B------:R-:W-:Y:S01]  /*1f00*/  ULDC UR6, c[0x0][0x290] ;  /* 0x0000a40000067ab9 */ /* 0x000fe20000000800 */
[----:B------:R-:W-:Y:S01]  /*1f10*/  IMAD.WIDE.U32 R6, R91, UR4, R6 ;  /* 0x000000045b067c25 */ /* 0x000fe2000f8e0006 */
[----:B------:R-:W-:Y:S01]  /*1f20*/  SHF.R.S32.HI R12, RZ, 0x1f, R92 ;  /* 0x0000001fff0c7819 */ /* 0x000fe2000001145c */
[----:B------:R-:W-:Y:S01]  /*1f30*/  ULDC.64 UR4, c[0x0][0x670] ;  /* 0x00019c0000047ab9 */ /* 0x000fe20000000a00 */
[----:B------:R-:W-:Y:S01]  /*1f40*/  ISETP.GE.OR P0, PT, R92, UR6, P0 ;  /* 0x000000065c007c0c */ /* 0x000fe20008706670 */
[----:B------:R-:W-:Y:S02]  /*1f50*/  IMAD.IADD R7, R7, 0x1, R11 ;  /* 0x0000000107077824 */ /* 0x000fe400078e020b */
[----:B------:R-:W-:-:S02]  /*1f60*/  IMAD R11, R12, UR4, RZ ;  /* 0x000000040c0b7c24 */ /* 0x000fc4000f8e02ff */
[----:B------:R-:W-:-:S04]  /*1f70*/  IMAD.WIDE.U32 R6, R92, UR4, R6 ;  /* 0x000000045c067c25 */ /* 0x000fc8000f8e0006 */
[----:B------:R-:W-:Y:S02]  /*1f80*/  IMAD R11, R92, UR5, R11 ;  /* 0x000000055c0b7c24 */ /* 0x000fe4000f8e020b */
[----:B------:R-:W-:Y:S01]  /*1f90*/  IMAD R9, R9, -0x10, -R10 ;  /* 0xfffffff009097824 */ /* 0x000fe200078e0a0a */
[----:B------:R-:W-:Y:S01]  /*1fa0*/  SHF.R.S32.HI R10, RZ, 0x1f, R8 ;  /* 0x0000001fff0a7819 */ /* 0x000fe20000011408 */
[----:B------:R-:W-:Y:S06]  /*1fb0*/  @P0 EXIT ;  /* 0x000000000000094d */ /* 0x000fec0003800000 */
[----:B------:R-:W-:Y:S01]  /*1fc0*/  ULDC.64 UR4, c[0x0][0x668] ;  /* 0x00019a0000047ab9 */ /* 0x000fe20000000a00 */
[----:B------:R-:W-:Y:S01]  /*1fd0*/  IMAD R0, R0, -0x2, R3 ;  /* 0xfffffffe00007824 */ /* 0x000fe200078e0203 */
[----:B----45:R-:W-:Y:S01]  /*1fe0*/  FSETP.NEU.AND P1, PT, R89, RZ, PT ;  /* 0x000000ff5900720b */ /* 0x030fe20003f2d000 */
[----:B------:R-:W-:Y:S01]  /*1ff0*/  IMAD.IADD R7, R7, 0x1, R11 ;  /* 0x0000000107077824 */ /* 0x000fe200078e020b */
[----:B------:R-:W-:Y:S01]  /*2000*/  IADD3 R88, R9, R2, -R4 ;  /* 0x0000000209587210 */ /* 0x000fe20007ffe804 */
[----:B------:R-:W-:Y:S01]  /*2010*/  IMAD R3, R10, UR4, RZ ;  /* 0x000000040a037c24 */ /* 0x000fe2000f8e02ff */
[----:B------:R-:W-:Y:S01]  /*2020*/  SHF.L.U64.HI R97, R18, 0x6, R19 ;  /* 0x0000000612617819 */ /* 0x000fe20000010213 */
[----:B------:R-:W-:Y:S01]  /*2030*/  IMAD.WIDE.U32 R16, R8, UR4, R6 ;  /* 0x0000000408107c25 */ /* 0x000fe2000f8e0006 */
[----:B------:R-:W-:-:S03]  /*2040*/  SHF.L.U64.HI R99, R18, 0x3, R19 ;  /* 0x0000000312637819 */ /* 0x000fc60000010213 */
[----:B------:R-:W-:Y:S01]  /*2050*/  IMAD R5, R8, UR5, R3 ;  /* 0x0000000508057c24 */ /* 0x000fe2000f8e0203 */
[----:B------:R-:W-:Y:S01]  /*2060*/  ULDC.64 UR4, c[0x0][0x640] ;  /* 0x0001900000047ab9 */ /* 0x000fe20000000a00 */
[----:B------:R-:W-:Y:S02]  /*2070*/  IMAD.IADD R0, R0, 0x1, -R95 ;  /* 0x0000000100007824 */ /* 0x000fe400078e0a5f */
[----:B------:R-:W-:Y:S02]  /*2080*/  IMAD R3, R10, UR4, RZ ;  /* 0x000000040a037c24 */ /* 0x000fe4000f8e02ff */
[----:B------:R-:W-:Y:S01]  /*2090*/  IMAD.SHL.U32 R94, R18, 0x40, RZ ;  /* 0x00000040125e7824 */ /* 0x000fe200078e00ff */
[----:B------:R-:W-:Y:S01]  /*20a0*/  ISETP.GT.AND P6, PT, R0, RZ, PT ;  /* 0x000000ff0000720c */ /* 0x000fe20003fc4270 */
[----:B------:R-:W-:Y:S02]  /*20b0*/  IMAD R7, R8, UR5, R3 ;  /* 0x0000000508077c24 */ /* 0x000fe4000f8e0203 */
[----:B------:R-:W-:Y:S01]  /*20c0*/  IMAD.SHL.U32 R18, R18, 0x8, RZ ;  /* 0x0000000812127824 */ /* 0x000fe200078e00ff */
[----:B------:R-:W-:Y:S01]  /*20d0*/  ISETP.GT.AND P0, PT, R88, RZ, P6 ;  /* 0x000000ff5800720c */ /* 0x000fe20003704270 */
[----:B------:R-:W-:Y:S01]  /*20e0*/  IMAD.IADD R3, R17, 0x1, R5 ;  /* 0x0000000111037824 */ /* 0x000fe200078e0205 */
[----:B------:R-:W-:Y:S11]  /*20f0*/  @!P1 BRA `(.L_x_28) ;  /* 0x00000034004c9947 */ /* 0x000ff60003800000 */
[----:B------:R-:W-:Y:S01]  /*2100*/  IADD3 R4, P1, R95, R14, RZ ;  /* 0x0000000e5f047210 */ /* 0x000fe20007f3e0ff */
[----:B------:R-:W-:Y:S01]  /*2110*/  ULDC.64 UR6, c[0x0][0x638] ;  /* 0x00018e0000067ab9 */ /* 0x000fe20000000a00 */
[----:B------:R-:W-:Y:S01]  /*2120*/  ULDC.64 UR8, c[0x0][0x648] ;  /* 0x0001920000087ab9 */ /* 0x000fe20000000a00 */
[----:B------:R-:W-:Y:S01]  /*2130*/  IMAD R98, R98, UR6, RZ ;  /* 0x0000000662627c24 */ /* 0x000fe2000f8e02ff */
[----:B------:R-:W-:Y:S01]  /*2140*/  ULDC.64 UR10, c[0x0][0x630] ;  /* 0x00018c00000a7ab9 */ /* 0x000fe20000000a00 */
[----:B------:R-:W-:Y:S01]  /*2150*/  IMAD.X R5, R93, 0x1, R15, P1 ;  /* 0x000000015d057824 */ /* 0x000fe200008e060f */
[----:B------:R-:W-:Y:S01]  /*2160*/  ULDC.64 UR14, c[0x0][0x628] ;  /* 0x00018a00000e7ab9 */ /* 0x000fe20000000a00 */
[C---:B------:R-:W-:Y:S02]  /*2170*/  IMAD R98, R91.reuse, UR7, R98 ;  /* 0x000000075b627c24 */ /* 0x040fe4000f8e0262 */
[----:B------:R-:W-:-:S04]  /*2180*/  IMAD.WIDE.U32 R4, R91, UR6, R4 ;  /* 0x000000065b047c25 */ /* 0x000fc8000f8e0004 */
[----:B------:R-:W-:Y:S02]  /*2190*/  IMAD R9, R12, UR8, RZ ;  /* 0x000000080c097c24 */ /* 0x000fe4000f8e02ff */
[----:B------:R-:W-:Y:S02]  /*21a0*/  IMAD.IADD R5, R5, 0x1, R98 ;  /* 0x0000000105057824 */ /* 0x000fe400078e0262 */
[C---:B------:R-:W-:Y:S02]  /*21b0*/  IMAD R96, R92.reuse, UR9, R9 ;  /* 0x000000095c607c24 */ /* 0x040fe4000f8e0209 */
[----:B------:R-:W-:-:S04]  /*21c0*/  IMAD.WIDE.U32 R4, R92, UR8, R4 ;  /* 0x000000085c047c25 */ /* 0x000fc8000f8e0004 */
[----:B------:R-:W-:Y:S02]  /*21d0*/  IMAD.IADD R5, R5, 0x1, R96 ;  /* 0x0000000105057824 */ /* 0x000fe400078e0260 */
[----:B------:R-:W-:Y:S02]  /*21e0*/  IMAD R19, R23, UR10, RZ ;  /* 0x0000000a17137c24 */ /* 0x000fe4000f8e02ff */
[----:B------:R-:W-:-:S04]  /*21f0*/  IMAD.WIDE.U32 R12, R8, UR4, R4 ;  /* 0x00000004080c7c25 */ /* 0x000fc8000f8e0004 */
[----:B------:R-:W-:Y:S02]  /*2200*/  IMAD.IADD R11, R7, 0x1, R13 ;  /* 0x00000001070b7824 */ /* 0x000fe400078e020d */
[----:B------:R-:W-:Y:S02]  /*2210*/  IMAD.MOV.U32 R10, RZ, RZ, R12 ;  /* 0x000000ffff0a7224 */ /* 0x000fe400078e000c */
[C---:B------:R-:W-:Y:S02]  /*2220*/  IMAD R19, R22.reuse, UR11, R19 ;  /* 0x0000000b16137c24 */ /* 0x040fe4000f8e0213 */
[----:B------:R-:W-:-:S04]  /*2230*/  IMAD.WIDE.U32 R4, R22, UR10, R10 ;  /* 0x0000000a16047c25 */ /* 0x000fc8000f8e000a */
[----:B------:R-:W-:Y:S01]  /*2240*/  IMAD.IADD R5, R5, 0x1, R19 ;  /* 0x0000000105057824 */ /* 0x000fe200078e0213 */
[----:B------:R-:W-:-:S04]  /*2250*/  LEA R20, P1, R4, UR14, 0x1 ;  /* 0x0000000e04147c11 */ /* 0x000fc8000f8208ff */
[----:B------:R-:W-:-:S05]  /*2260*/  LEA.HI.X R21, R4, UR15, R5, 0x1, P1 ;  /* 0x0000000f04157c11 */ /* 0x000fca00088f0c05 */
[----:B------:R0:W3:Y:S01]  /*2270*/  @P0 LDG.E.LTC128B.U16 R17, desc[UR12][R20.64] ;  /* 0x0000000c14110981 */ /* 0x0000e2000c1e1520 */
[----:B------:R-:W-:Y:S01]  /*2280*/  IMAD.WIDE.U32 R8, R8, UR4, RZ ;  /* 0x0000000408087c25 */ /* 0x000fe2000f8e00ff */
[----:B------:R-:W-:Y:S01]  /*2290*/  ULDC.64 UR4, c[0x0][0x650] ;  /* 0x0001940000047ab9 */ /* 0x000fe20000000a00 */
[----:B------:R-:W-:Y:S01]  /*22a0*/  ISETP.GT.AND P4, PT, R0, 0x1, PT ;  /* 0x000000010000780c */ /* 0x000fe20003f84270 */
[----:B------:R-:W-:Y:S01]  /*22b0*/  BSSY B0, `(.L_x_29) ;  /* 0x0000019000007945 */ /* 0x000fe20003800000 */
[----:B------:R-:W-:Y:S02]  /*22c0*/  IMAD.IADD R7, R9, 0x1, R7 ;  /* 0x0000000109077824 */ /* 0x000fe400078e0207 */
[----:B------:R-:W-:Y:S01]  /*22d0*/  IMAD.MOV.U32 R6, RZ, RZ, R8 ;  /* 0x000000ffff067224 */ /* 0x000fe200078e0008 */
[----:B------:R-:W-:-:S03]  /*22e0*/  P2R R100, PR, RZ, 0x10 ;  /* 0x00000010ff647803 */ /* 0x000fc60000000000 */
[----:B------:R-:W-:-:S04]  /*22f0*/  IMAD.WIDE.U32 R4, R22, UR10, R6 ;  /* 0x0000000a16047c25 */ /* 0x000fc8000f8e0006 */
[----:B------:R-:W-:Y:S02]  /*2300*/  IMAD.IADD R5, R19, 0x1, R5 ;  /* 0x0000000113057824 */ /* 0x000fe400078e0205 */
[----:B------:R-:W-:-:S04]  /*2310*/  IMAD.WIDE.U32 R4, R92, UR8, R4 ;  /* 0x000000085c047c25 */ /* 0x000fc8000f8e0004 */
[----:B------:R-:W-:Y:S02]  /*2320*/  IMAD.IADD R5, R96, 0x1, R5 ;  /* 0x0000000160057824 */ /* 0x000fe400078e0205 */
[----:B------:R-:W-:-:S04]  /*2330*/  IMAD.WIDE.U32 R4, R91, UR6, R4 ;  /* 0x000000065b047c25 */ /* 0x000fc8000f8e0004 */
[----:B------:R-:W-:Y:S01]  /*2340*/  IMAD.IADD R101, R98, 0x1, R5 ;  /* 0x0000000162657824 */ /* 0x000fe200078e0205 */
[----:B0-----:R-:W-:Y:S02]  /*2350*/  IADD3 R20, P2, P3, R95, R4, R14 ;  /* 0x000000045f147210 */ /* 0x001fe40007b5e00e */
[C---:B------:R-:W-:Y:S02]  /*2360*/  LEA R4, P1, R16.reuse, UR4, 0x1 ;  /* 0x0000000410047c11 */ /* 0x040fe4000f8208ff */
[----:B------:R-:W-:Y:S02]  /*2370*/  IADD3.X R101, R93, R101, R15, P2, P3 ;  /* 0x000000655d657210 */ /* 0x000fe400017e640f */
[----:B------:R-:W-:Y:S02]  /*2380*/  LEA.HI.X R5, R16, UR5, R3, 0x1, P1 ;  /* 0x0000000510057c11 */ /* 0x000fe400088f0c03 */
[----:B------:R-:W-:Y:S01]  /*2390*/  ISETP.GT.AND P1, PT, R88, RZ, P4 ;  /* 0x000000ff5800720c */ /* 0x000fe20002724270 */
[----:B---3--:R-:W-:-:S04]  /*23a0*/  IMAD.U32 R2, R17, 0x10000, RZ ;  /* 0x0001000011027824 */ /* 0x008fc800078e00ff */
[----:B------:R-:W-:Y:S01]  /*23b0*/  FMUL R21, R2, R89 ;  /* 0x0000005902157220 */ /* 0x000fe20000400000 */
[----:B------:R-:W-:-:S03]  /*23c0*/  LEA R2, P2, R20, UR14, 0x1 ;  /* 0x0000000e14027c11 */ /* 0x000fc6000f8408ff */
[----:B--2---:R-:W-:Y:S01]  /*23d0*/  FFMA R21, R56, R90, R21 ;  /* 0x0000005a38157223 */ /* 0x004fe20000000015 */
[----:B------:R-:W-:Y:S02]  /*23e0*/  LEA.HI.X R3, R20, UR15, R101, 0x1, P2 ;  /* 0x0000000f14037c11 */ /* 0x000fe400090f0c65 */
[----:B------:R-:W-:Y:S02]  /*23f0*/  PRMT R56, R17, 0x7610, R56 ;  /* 0x0000761011387816 */ /* 0x000fe40000000038 */
[----:B------:R-:W-:-:S05]  /*2400*/  F2FP.BF16.F32.PACK_AB R21, RZ, R21 ;  /* 0x00000015ff15723e */ /* 0x000fca00000010ff */
[----:B------:R0:W-:Y:S01]  /*2410*/  @P0 STG.E.U16 desc[UR12][R4.64], R21 ;  /* 0x0000001504000986 */ /* 0x0001e2000c10150c */
[----:B------:R-:W-:Y:S05]  /*2420*/  @!P1 BRA `(.L_x_30) ;  /* 0x0000000000049947 */ /* 0x000fea0003800000 */
[----:B------:R1:W5:Y:S02]  /*2430*/  LDG.E.LTC128B.U16 R56, desc[UR12][R2.64+0x2] ;  /* 0x0000020c02387981 */ /* 0x000364000c1e1520 */
.L_x_30:
[----:B------:R-:W-:Y:S05]  /*2440*/  BSYNC B0 ;  /* 0x0000000000007941 */ /* 0x000fea0003800000 */
.L_x_29:
[----:B------:R-:W-:Y:S01]  /*2450*/  USHF.L.U32 UR4, UR10, 0x3, URZ ;  /* 0x000000030a047899 */ /* 0x000fe2000800063f */
[----:B-----5:R-:W-:Y:S01]  /*2460*/  IMAD.U32 R16, R56, 0x10000, RZ ;  /* 0x0001000038107824 */ /* 0x020fe200078e00ff */
[----:B------:R-:W-:Y:S01]  /*2470*/  USHF.L.U64.HI UR5, UR10, 0x3, UR11 ;  /* 0x000000030a057899 */ /* 0x000fe2000801020b */
[----:B------:R-:W-:Y:S02]  /*2480*/  ISETP.GT.AND P0, PT, R88, 0x8, P6 ;  /* 0x000000085800780c */ /* 0x000fe40003704270 */
[----:B------:R-:W-:Y:S01]  /*2490*/  FMUL R102, R16, R89 ;  /* 0x0000005910667220 */ /* 0x000fe20000400000 */
[----:B------:R-:W-:Y:S02]  /*24a0*/  IMAD.U32 R20, RZ, RZ, UR4 ;  /* 0x00000004ff147e24 */ /* 0x000fe4000f8e00ff */
[----:B0-----:R-:W-:Y:S02]  /*24b0*/  IMAD.U32 R21, RZ, RZ, UR5 ;  /* 0x00000005ff157e24 */ /* 0x001fe4000f8e00ff */
[----:B------:R-:W-:Y:S01]  /*24c0*/  FFMA R102, R57, R90, R102 ;  /* 0x0000005a39667223 */ /* 0x000fe20000000066 */
[----:B------:R-:W-:-:S04]  /*24d0*/  IMAD.WIDE.U32 R16, R22, UR10, R20 ;  /* 0x0000000a16107c25 */ /* 0x000fc8000f8e0014 */
[----:B------:R-:W-:Y:S01]  /*24e0*/  F2FP.BF16.F32.PACK_AB R57, RZ, R102 ;  /* 0x00000066ff39723e */ /* 0x000fe200000010ff */
[----:B------:R-:W-:Y:S01]  /*24f0*/  IMAD.IADD R19, R19, 0x1, R17 ;  /* 0x0000000113137824 */ /* 0x000fe200078e0211 */
[----:B------:R-:W-:-:S03]  /*2500*/  IADD3 R17, P2, R12, R16, RZ ;  /* 0x000000100c117210 */ /* 0x000fc60007f5e0ff */
[----:B------:R0:W-:Y:S02]  /*2510*/  @P1 STG.E.U16 desc[UR12][R4.64+0x2], R57 ;  /* 0x0000023904001986 */ /* 0x0001e4000c10150c */
[----:B------:R-:W-:Y:S01]  /*2520*/  IMAD.X R104, R19, 0x1, R11, P2 ;  /* 0x0000000113687824 */ /* 0x000fe200010e060b */
[----:B------:R-:W-:-:S04]  /*2530*/  LEA R102, P2, R17, UR14, 0x1 ;  /* 0x0000000e11667c11 */ /* 0x000fc8000f8408ff */
[----:B------:R-:W-:-:S05]  /*2540*/  LEA.HI.X R103, R17, UR15, R104, 0x1, P2 ;  /* 0x0000000f11677c11 */ /* 0x000fca00090f0c68 */
[----:B------:R-:W2:Y:S01]  /*2550*/  @P0 LDG.E.LTC128B.U16 R56, desc[UR12][R102.64] ;  /* 0x0000000c66380981 */ /* 0x000ea2000c1e1520 */
[----:B------:R-:W-:Y:S01]  /*2560*/  IADD3 R16, P1, R8, R16, RZ ;  /* 0x0000001008107210 */ /* 0x000fe20007f3e0ff */
[C---:B------:R-:W-:Y:S01]  /*2570*/  IMAD.SHL.U32 R101, R18.reuse, 0x2, RZ ;  /* 0x0000000212657824 */ /* 0x040fe200078e00ff */
[----:B------:R-:W-:Y:S01]  /*2580*/  SHF.L.U64.HI R99, R18, 0x1, R99 ;  /* 0x0000000112637819 */ /* 0x000fe20000010263 */
[----:B------:R-:W-:Y:S02]  /*2590*/  BSSY B0, `(.L_x_31) ;  /* 0x0000014000007945 */ /* 0x000fe40003800000 */
[----:B------:R-:W-:Y:S01]  /*25a0*/  IMAD.X R17, R19, 0x1, R7, P1 ;  /* 0x0000000113117824 */ /* 0x000fe200008e0607 */
[----:B------:R-:W-:Y:S01]  /*25b0*/  IADD3 R18, P1, R101, R4, RZ ;  /* 0x0000000465127210 */ /* 0x000fe20007f3e0ff */
[----:B------:R-:W-:-:S04]  /*25c0*/  IMAD.WIDE.U32 R16, R92, UR8, R16 ;  /* 0x000000085c107c25 */ /* 0x000fc8000f8e0010 */
[----:B------:R-:W-:Y:S02]  /*25d0*/  IMAD.IADD R17, R96, 0x1, R17 ;  /* 0x0000000160117824 */ /* 0x000fe400078e0211 */
[----:B------:R-:W-:-:S04]  /*25e0*/  IMAD.WIDE.U32 R16, R91, UR6, R16 ;  /* 0x000000065b107c25 */ /* 0x000fc8000f8e0010 */
[----:B--2---:R-:W-:-:S04]  /*25f0*/  IMAD.U32 R104, R56, 0x10000, RZ ;  /* 0x0001000038687824 */ /* 0x004fc800078e00ff */
[----:B------:R-:W-:-:S04]  /*2600*/  FMUL R19, R104, R89 ;  /* 0x0000005968137220 */ /* 0x000fc80000400000 */
[----:B------:R-:W-:Y:S01]  /*2610*/  FFMA R19, R58, R90, R19 ;  /* 0x0000005a3a137223 */ /* 0x000fe20000000013 */
[----:B------:R-:W-:Y:S01]  /*2620*/  IMAD.IADD R58, R98, 0x1, R17 ;  /* 0x00000001623a7824 */ /* 0x000fe200078e0211 */
[----:B------:R-:W-:-:S03]  /*2630*/  IADD3 R17, P2, P3, R95, R16, R14 ;  /* 0x000000105f117210 */ /* 0x000fc60007b5e00e */
[----:B0-----:R-:W-:Y:S01]  /*2640*/  F2FP.BF16.F32.PACK_AB R57, RZ, R19 ;  /* 0x00000013ff39723e */ /* 0x001fe200000010ff */
[----:B------:R-:W-:Y:S01]  /*2650*/  IMAD.X R19, R99, 0x1, R5, P1 ;  /* 0x0000000163137824 */ /* 0x000fe200008e0605 */
[----:B------:R-:W-:Y:S02]  /*2660*/  IADD3.X R58, R93, R58, R15, P2, P3 ;  /* 0x0000003a5d3a7210 */ /* 0x000fe400017e640f */
[----:B------:R-:W-:Y:S02]  /*2670*/  ISETP.GT.AND P2, PT, R88, 0x8, P4 ;  /* 0x000000085800780c */ /* 0x000fe40002744270 */
[----:B------:R0:W-:Y:S01]  /*2680*/  @P0 STG.E.U16 desc[UR12][R18.64], R57 ;  /* 0x0000003912000986 */ /* 0x0001e2000c10150c */
[----:B------:R-:W-:-:S04]  /*2690*/  LEA R16, P3, R17, UR14, 0x1 ;  /* 0x0000000e11107c11 */ /* 0x000fc8000f8608ff */
[----:B------:R-:W-:-:S06]  /*26a0*/  LEA.HI.X R17, R17, UR15, R58, 0x1, P3 ;  /* 0x0000000f11117c11 */ /* 0x000fcc00098f0c3a */
[----:B------:R-:W-:Y:S05]  /*26b0*/  @!P2 BRA `(.L_x_32) ;  /* 0x000000000004a947 */ /* 0x000fea0003800000 */
[----:B------:R2:W5:Y:S02]  /*26c0*/  LDG.E.LTC128B.U16 R56, desc[UR12][R16.64+0x2] ;  /* 0x0000020c10387981 */ /* 0x000564000c1e1520 */
.L_x_32:
[----:B------:R-:W-:Y:S05]  /*26d0*/  BSYNC B0 ;  /* 0x0000000000007941 */ /* 0x000fea0003800000 */
.L_x_31:
[----:B-----5:R-:W-:Y:S01]  /*26e0*/  IMAD.U32 R58, R56, 0x10000, RZ ;  /* 0x00010000383a7824 */ /* 0x020fe200078e00ff */
[----:B------:R-:W-:Y:S01]  /*26f0*/  ISETP.GT.AND P3, PT, R0, 0x8, PT ;  /* 0x000000080000780c */ /* 0x000fe20003f64270 */
[----:B------:R-:W-:Y:S02]  /*2700*/  BSSY B0, `(.L_x_33) ;  /* 0x0000009000007945 */ /* 0x000fe40003800000 */
[----:B------:R-:W-:Y:S01]  /*2710*/  FMUL R58, R58, R89 ;  /* 0x000000593a3a7220 */ /* 0x000fe20000400000 */
[----:B------:R-:W-:-:S03]  /*2720*/  ISETP.GT.AND P0, PT, R88, RZ, P3 ;  /* 0x000000ff5800720c */ /* 0x000fc60001f04270 */
[----:B------:R-:W-:-:S05]  /*2730*/  FFMA R58, R59, R90, R58 ;  /* 0x0000005a3b3a7223 */ /* 0x000fca000000003a */
[----:B0-----:R-:W-:Y:S02]  /*2740*/  F2FP.BF16.F32.PACK_AB R57, RZ, R58 ;  /* 0x0000003aff39723e */ /* 0x001fe400000010ff */
[----:B------:R-:W-:-:S03]  /*2750*/  P2R R58, PR, RZ, 0x8 ;  /* 0x00000008ff3a7803 */ /* 0x000fc60000000000 */
[----:B------:R0:W-:Y:S01]  /*2760*/  @P2 STG.E.U16 desc[UR12][R18.64+0x2], R57 ;  /* 0x0000023912002986 */ /* 0x0001e2000c10150c */
[----:B------:R-:W-:Y:S05]  /*2770*/  @!P0 BRA `(.L_x_34) ;  /* 0x0000000000048947 */ /* 0x000fea0003800000 */
[----:B------:R3:W5:Y:S02]  /*2780*/  LDG.E.LTC128B.U16 R56, desc[UR12][R2.64+0x10] ;  /* 0x0000100c02387981 */ /* 0x000764000c1e1520 */
.L_x_34:
[----:B------:R-:W-:Y:S05]  /*2790*/  BSYNC B0 ;  /* 0x0000000000007941 */ /* 0x000fea0003800000 */
.L_x_33:
[----:B-----5:R-:W-:Y:S01]  /*27a0*/  IMAD.U32 R102, R56, 0x10000, RZ ;  /* 0x0001000038667824 */ /* 0x020fe200078e00ff */
[----:B------:R-:W-:Y:S01]  /*27b0*/  ISETP.GT.AND P2, PT, R0, 0x9, PT ;  /* 0x000000090000780c */ /* 0x000fe20003f44270 */
[----:B------:R-:W-:Y:S02]  /*27c0*/  BSSY B0, `(.L_x_35) ;  /* 0x000000a000007945 */ /* 0x000fe40003800000 */
[----:B0-----:R-:W-:Y:S01]  /*27d0*/  FMUL R57, R102, R89 ;  /* 0x0000005966397220 */ /* 0x001fe20000400000 */
[----:B------:R-:W-:Y:S02]  /*27e0*/  ISETP.GT.AND P1, PT, R88, RZ, P2 ;  /* 0x000000ff5800720c */ /* 0x000fe40001724270 */
[----:B------:R-:W-:Y:S01]  /*27f0*/  PRMT R102, R56, 0x7610, R102 ;  /* 0x0000761038667816 */ /* 0x000fe20000000066 */
[----:B------:R-:W-:Y:S01]  /*2800*/  FFMA R57, R60, R90, R57 ;  /* 0x0000005a3c397223 */ /* 0x000fe20000000039 */
[----:B------:R-:W-:-:S04]  /*2810*/  P2R R60, PR, RZ, 0x4 ;  /* 0x00000004ff3c7803 */ /* 0x000fc80000000000 */
[----:B------:R-:W-:-:S05]  /*2820*/  F2FP.BF16.F32.PACK_AB R57, RZ, R57 ;  /* 0x00000039ff39723e */ /* 0x000fca00000010ff */
[----:B------:R0:W-:Y:S01]  /*2830*/  @P0 STG.E.U16 desc[UR12][R4.64+0x10], R57 ;  /* 0x0000103904000986 */ /* 0x0001e2000c10150c */
[----:B------:R-:W-:Y:S05]  /*2840*/  @!P1 BRA `(.L_x_36) ;  /* 0x0000000000049947 */ /* 0x000fea0003800000 */
[----:B------:R4:W5:Y:S02]  /*2850*/  LDG.E.LTC128B.U16 R102, desc[UR12][R2.64+0x12] ;  /* 0x0000120c02667981 */ /* 0x000964000c1e1520 */
.L_x_36:
[----:B------:R-:W-:Y:S05]  /*2860*/  BSYNC B0 ;  /* 0x0000000000007941 */ /* 0x000fea0003800000 */
.L_x_35:
[----:B-----5:R-:W-:Y:S01]  /*2870*/  IMAD.U32 R56, R102, 0x10000, RZ ;  /* 0x0001000066387824 */ /* 0x020fe200078e00ff */
[----:B------:R-:W-:Y:S01]  /*2880*/  IADD3 R59, P0, R22, 0x40, RZ ;  /* 0x00000040163b7810 */ /* 0x000fe20007f1e0ff */
[----:B------:R-:W-:Y:S02]  /*2890*/  BSSY B0, `(.L_x_37) ;  /* 0x000000e000007945 */ /* 0x000fe40003800000 */
[----:B------:R-:W-:Y:S02]  /*28a0*/  FMUL R56, R56, R89 ;  /* 0x0000005938387220 */ /* 0x000fe40000400000 */
[----:B------:R-:W-:Y:S01]  /*28b0*/  IMAD.X R22, RZ, RZ, R23, P0 ;  /* 0x000000ffff167224 */ /* 0x000fe200000e0617 */
[----:B------:R-:W-:Y:S01]  /*28c0*/  ISETP.GT.AND P0, PT, R88, 0x8, P3 ;  /* 0x000000085800780c */ /* 0x000fe20001f04270 */
[----:B------:R-:W-:Y:S02]  /*28d0*/  FFMA R56, R61, R90, R56 ;  /* 0x0000005a3d387223 */ /* 0x000fe40000000038 */
[----:B------:R-:W-:-:S03]  /*28e0*/  IMAD R22, R22, UR10, RZ ;  /* 0x0000000a16167c24 */ /* 0x000fc6000f8e02ff */
[----:B------:R-:W-:Y:S01]  /*28f0*/  F2FP.BF16.F32.PACK_AB R23, RZ, R56 ;  /* 0x00000038ff17723e */ /* 0x000fe200000010ff */
[C---:B------:R-:W-:Y:S02]  /*2900*/  IMAD R61, R59.reuse, UR11, R22 ;  /* 0x0000000b3b3d7c24 */ /* 0x040fe4000f8e0216 */
[----:B0-----:R-:W-:Y:S01]  /*2910*/  IMAD.WIDE.U32 R56, R59, UR10, R6 ;  /* 0x0000000a3b387c25 */ /* 0x001fe2000f8e0006 */
[----:B------:R-:W-:-:S03]  /*2920*/  PRMT R22, R23, 0x7610, R22 ;  /* 0x0000761017167816 */ /* 0x000fc60000000016 */
[----:B------:R-:W-:Y:S02]  /*2930*/  IMAD.IADD R23, R61, 0x1, R57 ;  /* 0x000000013d177824 */ /* 0x000fe400078e0239 */
[----:B------:R0:W-:Y:S01]  /*2940*/  @P1 STG.E.U16 desc[UR12][R4.64+0x12], R22 ;  /* 0x0000121604001986 */ /* 0x0001e2000c10150c */
[----:B------:R-:W-:Y:S05]  /*2950*/  @!P0 BRA `(.L_x_38) ;  /* 0x0000000000048947 */ /* 0x000fea0003800000 */
[----:B------:R0:W5:Y:S02]  /*2960*/  LDG.E.LTC128B.U16 R102, desc[UR12][R16.64+0x10] ;  /* 0x0000100c10667981 */ /* 0x000164000c1e1520 */
.L_x_38:
[----:B------:R-:W-:Y:S05]  /*2970*/  BSYNC B0 ;  /* 0x0000000000007941 */ /* 0x000fea0003800000 */
.L_x_37:
[----:B-----5:R-:W-:Y:S01]  /*2980*/  IMAD.U32 R6, R102, 0x10000, RZ ;  /* 0x0001000066067824 */ /* 0x020fe200078e00ff */
[----:B------:R-:W-:Y:S01]  /*2990*/  BSSY B0, `(.L_x_39) ;  /* 0x0000016000007945 */ /* 0x000fe20003800000 */
[----:B------:R-:W-:-:S04]  /*29a0*/  IMAD.WIDE.U32 R20, R59, UR10, R20 ;  /* 0x0000000a3b147c25 */ /* 0x000fc8000f8e0014 */
[----:B------:R-:W-:Y:S01]  /*29b0*/  FMUL R57, R6, R89 ;  /* 0x0000005906397220 */ /* 0x000fe20000400000 */
[----:B0-----:R-:W-:Y:S01]  /*29c0*/  IMAD.MOV.U32 R22, RZ, RZ, R56 ;  /* 0x000000ffff167224 */ /* 0x001fe200078e0038 */
[----:B------:R-:W-:Y:S01]  /*29d0*/  IADD3 R6, P1, R8, R20, RZ ;  /* 0x0000001408067210 */ /* 0x000fe20007f3e0ff */
[----:B------:R-:W-:Y:S02]  /*29e0*/  IMAD.IADD R9, R61, 0x1, R21 ;  /* 0x000000013d097824 */ /* 0x000fe400078e0215 */
[----:B------:R-:W-:Y:S01]  /*29f0*/  FFMA R57, R62, R90, R57 ;  /* 0x0000005a3e397223 */ /* 0x000fe20000000039 */
[----:B------:R-:W-:-:S04]  /*2a00*/  IMAD.WIDE.U32 R22, R92, UR8, R22 ;  /* 0x000000085c167c25 */ /* 0x000fc8000f8e0016 */
[----:B------:R-:W-:Y:S01]  /*2a10*/  IMAD.X R7, R9, 0x1, R7, P1 ;  /* 0x0000000109077824 */ /* 0x000fe200008e0607 */
[----:B------:R-:W-:Y:S01]  /*2a20*/  ISETP.GT.AND P1, PT, R88, 0x8, P2 ;  /* 0x000000085800780c */ /* 0x000fe20001724270 */
[----:B------:R-:W-:Y:S01]  /*2a30*/  IMAD.IADD R23, R96, 0x1, R23 ;  /* 0x0000000160177824 */ /* 0x000fe200078e0217 */
[----:B------:R-:W-:Y:S01]  /*2a40*/  F2FP.BF16.F32.PACK_AB R57, RZ, R57 ;  /* 0x00000039ff39723e */ /* 0x000fe200000010ff */
[----:B------:R-:W-:-:S04]  /*2a50*/  IMAD.WIDE.U32 R6, R92, UR8, R6 ;  /* 0x000000085c067c25 */ /* 0x000fc8000f8e0006 */
[----:B------:R-:W-:Y:S01]  /*2a60*/  IMAD.WIDE.U32 R22, R91, UR6, R22 ;  /* 0x000000065b167c25 */ /* 0x000fe2000f8e0016 */
[----:B------:R0:W-:Y:S03]  /*2a70*/  @P0 STG.E.U16 desc[UR12][R18.64+0x10], R57 ;  /* 0x0000103912000986 */ /* 0x0001e6000c10150c */
[----:B------:R-:W-:Y:S01]  /*2a80*/  IMAD.IADD R7, R96, 0x1, R7 ;  /* 0x0000000160077824 */ /* 0x000fe200078e0207 */
[----:B------:R-:W-:Y:S01]  /*2a90*/  IADD3 R8, P0, P2, R95, R22, R14 ;  /* 0x000000165f087210 */ /* 0x000fe20007a1e00e */
[----:B------:R-:W-:Y:S02]  /*2aa0*/  IMAD.IADD R23, R98, 0x1, R23 ;  /* 0x0000000162177824 */ /* 0x000fe400078e0217 */
[----:B------:R-:W-:-:S03]  /*2ab0*/  IMAD.WIDE.U32 R6, R91, UR6, R6 ;  /* 0x000000065b067c25 */ /* 0x000fc6000f8e0006 */
[----:B------:R-:W-:Y:S01]  /*2ac0*/  IADD3.X R91, R93, R23, R15, P0, P2 ;  /* 0x000000175d5b7210 */ /* 0x000fe200007e440f */
[----:B------:R-:W-:Y:S06]  /*2ad0*/  @!P1 BRA `(.L_x_40) ;  /* 0x0000000000049947 */ /* 0x000fec0003800000 */
[----:B------:R0:W5:Y:S02]  /*2ae0*/  LDG.E.LTC128B.U16 R102, desc[UR12][R16.64+0x12] ;  /* 0x0000120c10667981 */ /* 0x000164000c1e1520 */
.L_x_40:
[----:B------:R-:W-:Y:S05]  /*2af0*/  BSYNC B0 ;  /* 0x0000000000007941 */ /* 0x000fea0003800000 */
.L_x_39:
[----:B-----5:R-:W-:Y:S01]  /*2b00*/  IMAD.U32 R22, R102, 0x10000, RZ ;  /* 0x0001000066167824 */ /* 0x020fe200078e00ff */
[----:B------:R-:W-:Y:S01]  /*2b10*/  IADD3 R95, P0, P2, R95, R6, R14 ;  /* 0x000000065f5f7210 */ /* 0x000fe20007a1e00e */
[----:B------:R-:W-:Y:S01]  /*2b20*/  IMAD.IADD R14, R98, 0x1, R7 ;  /* 0x00000001620e7824 */ /* 0x000fe200078e0207 */
[----:B------:R-:W-:Y:S01]  /*2b30*/  SHF.L.U64.HI R97, R94, 0x1, R97 ;  /* 0x000000015e617819 */ /* 0x000fe20000010261 */
[----:B------:R-:W-:Y:S01]  /*2b40*/  FMUL R22, R22, R89 ;  /* 0x0000005916167220 */ /* 0x000fe20000400000 */
[----:B0-----:R-:W-:Y:S01]  /*2b50*/  IMAD.SHL.U32 R57, R94, 0x2, RZ ;  /* 0x000000025e397824 */ /* 0x001fe200078e00ff */
[----:B------:R-:W-:Y:S01]  /*2b60*/  ISETP.GT.AND P3, PT, R0, 0x10, PT ;  /* 0x000000100000780c */ /* 0x000fe20003f64270 */
[----:B------:R-:W-:Y:S01]  /*2b70*/  BSSY B0, `(.L_x_41) ;  /* 0x000000b000007945 */ /* 0x000fe20003800000 */
[----:B------:R-:W-:Y:S01]  /*2b80*/  FFMA R22, R63, R90, R22 ;  /* 0x0000005a3f167223 */ /* 0x000fe20000000016 */
[----:B------:R-:W-:Y:S02]  /*2b90*/  IADD3.X R56, R93, R14, R15, P0, P2 ;  /* 0x0000000e5d387210 */ /* 0x000fe400007e440f */
[----:B------:R-:W-:-:S02]  /*2ba0*/  IADD3 R6, P0, P2, R57, R4, R101 ;  /* 0x0000000439067210 */ /* 0x000fc40007a1e065 */
[----:B------:R-:W-:Y:S02]  /*2bb0*/  F2FP.BF16.F32.PACK_AB R22, RZ, R22 ;  /* 0x00000016ff16723e */ /* 0x000fe400000010ff */
[----:B------:R-:W-:Y:S02]  /*2bc0*/  IADD3.X R7, R97, R5, R99, P0, P2 ;  /* 0x0000000561077210 */ /* 0x000fe400007e4463 */
[----:B------:R-:W-:Y:S01]  /*2bd0*/  ISETP.GT.AND P0, PT, R88, RZ, P3 ;  /* 0x000000ff5800720c */ /* 0x000fe20001f04270 */
[----:B------:R0:W-:Y:S01]  /*2be0*/  @P1 STG.E.U16 desc[UR12][R18.64+0x12], R22 ;  /* 0x0000121612001986 */ /* 0x0001e2000c10150c */
[----:B------:R-:W-:-:S11]  /*2bf0*/  P2R R92, PR, RZ, 0x8 ;  /* 0x00000008ff5c7803 */ /* 0x000fd60000000000 */
[----:B0-----:R-:W-:Y:S05]  /*2c00*/  @!P0 BRA `(.L_x_42) ;  /* 0x0000000000048947 */ /* 0x001fea0003800000 */
[----:B------:R0:W5:Y:S02]  /*2c10*/  LDG.E.LTC128B.U16 R102, desc[UR12][R2.64+0x20] ;  /* 0x0000200c02667981 */ /* 0x000164000c1e1520 */
.L_x_42:
[----:B------:R-:W-:Y:S05]  /*2c20*/  BSYNC B0 ;  /* 0x0000000000007941 */ /* 0x000fea0003800000 */
.L_x_41:
[----:B-----5:R-:W-:Y:S01]  /*2c30*/  IMAD.U32 R14, R102, 0x10000, RZ ;  /* 0x00010000660e7824 */ /* 0x020fe200078e00ff */
[----:B------:R-:W-:Y:S01]  /*2c40*/  ISETP.GT.AND P1, PT, R0, 0x11, PT ;  /* 0x000000110000780c */ /* 0x000fe20003f24270 */
[----:B------:R-:W-:Y:S02]  /*2c50*/  BSSY B0, `(.L_x_43) ;  /* 0x0000009000007945 */ /* 0x000fe40003800000 */
[----:B------:R-:W-:-:S04]  /*2c60*/  FMUL R15, R14, R89 ;  /* 0x000000590e0f7220 */ /* 0x000fc80000400000 */
[----:B------:R-:W-:Y:S01]  /*2c70*/  FFMA R15, R64, R90, R15 ;  /* 0x0000005a400f7223 */ /* 0x000fe2000000000f */
[----:B------:R-:W-:-:S04]  /*2c80*/  P2R R64, PR, RZ, 0x2 ;  /* 0x00000002ff407803 */ /* 0x000fc80000000000 */
[----:B------:R-:W-:-:S05]  /*2c90*/  F2FP.BF16.F32.PACK_AB R15, RZ, R15 ;  /* 0x0000000fff0f723e */ /* 0x000fca00000010ff */
[----:B------:R0:W-:Y:S01]  /*2ca0*/  @P0 STG.E.U16 desc[UR12][R4.64+0x20], R15 ;  /* 0x0000200f04000986 */ /* 0x0001e2000c10150c */
[----:B------:R-:W-:-:S13]  /*2cb0*/  ISETP.GT.AND P0, PT, R88, RZ, P1 ;  /* 0x000000ff5800720c */ /* 0x000fda0000f04270 */
[----:B0-----:R-:W-:Y:S05]  /*2cc0*/  @!P0 BRA `(.L_x_44) ;  /* 0x0000000000048947 */ /* 0x001fea0003800000 */
[----:B------:R0:W5:Y:S02]  /*2cd0*/  LDG.E.LTC128B.U16 R102, desc[UR12][R2.64+0x22] ;  /* 0x0000220c02667981 */ /* 0x000164000c1e1520 */
.L_x_44:
[----:B------:R-:W-:Y:S05]  /*2ce0*/  BSYNC B0 ;  /* 0x0000000000007941 */ /* 0x000fea0003800000 */
.L_x_43:
[----:B-----5:R-:W-:Y:S01]  /*2cf0*/  IMAD.U32 R14, R102, 0x10000, RZ ;  /* 0x00010000660e7824 */ /* 0x020fe200078e00ff */
[----:B------:R-:W-:Y:S03]  /*2d00*/  BSSY B0, `(.L_x_45) ;  /* 0x0000008000007945 */ /* 0x000fe60003800000 */
[----:B------:R-:W-:-:S04]  /*2d10*/  FMUL R14, R14, R89 ;  /* 0x000000590e0e7220 */ /* 0x000fc80000400000 */
[----:B------:R-:W-:-:S05]  /*2d20*/  FFMA R14, R65, R90, R14 ;  /* 0x0000005a410e7223 */ /* 0x000fca000000000e */
[----:B------:R-:W-:-:S05]  /*2d30*/  F2FP.BF16.F32.PACK_AB R14, RZ, R14 ;  /* 0x0000000eff0e723e */ /* 0x000fca00000010ff */
[----:B------:R0:W-:Y:S01]  /*2d40*/  @P0 STG.E.U16 desc[UR12][R4.64+0x22], R14 ;  /* 0x0000220e04000986 */ /* 0x0001e2000c10150c */
[----:B------:R-:W-:-:S13]  /*2d50*/  ISETP.GT.AND P0, PT, R88, 0x8, P3 ;  /* 0x000000085800780c */ /* 0x000fda0001f04270 */
[----:B0-----:R-:W-:Y:S05]  /*2d60*/  @!P0 BRA `(.L_x_46) ;  /* 0x0000000000048947 */ /* 0x001fea0003800000 */
[----:B------:R0:W5:Y:S02]  /*2d70*/  LDG.E.LTC128B.U16 R102, desc[UR12][R16.64+0x20] ;  /* 0x0000200c10667981 */ /* 0x000164000c1e1520 */
.L_x_46:
[----:B------:R-:W-:Y:S05]  /*2d80*/  BSYNC B0 ;  /* 0x0000000000007941 */ /* 0x000fea0003800000 */
.L_x_45:
        /* <DEDUP_REMOVED lines=9> */
.L_x_48:
[----:B------:R-:W-:Y:S05]  /*2e20*/  BSYNC B0 ;  /* 0x0000000000007941 */ /* 0x000fea0003800000 */
.L_x_47:
[----:B-----5:R-:W-:Y:S01]  /*2e30*/  IMAD.U32 R14, R102, 0x10000, RZ ;  /* 0x00010000660e7824 */ /* 0x020fe200078e00ff */
[----:B------:R-:W-:Y:S01]  /*2e40*/  ISETP.GT.AND P2, PT, R0, 0x18, PT ;  /* 0x000000180000780c */ /* 0x000fe20003f44270 */
[----:B------:R-:W-:Y:S02]  /*2e50*/  BSSY B0, `(.L_x_49) ;  /* 0x0000016000007945 */ /* 0x000fe40003800000 */
[----:B------:R-:W-:-:S04]  /*2e60*/  FMUL R14, R14, R89 ;  /* 0x000000590e0e7220 */ /* 0x000fc80000400000 */
[----:B------:R-:W-:-:S05]  /*2e70*/  FFMA R14, R67, R90, R14 ;  /* 0x0000005a430e7223 */ /* 0x000fca000000000e */
[----:B------:R-:W-:-:S04]  /*2e80*/  F2FP.BF16.F32.PACK_AB R14, RZ, R14 ;  /* 0x0000000eff0e723e */ /* 0x000fc800000010ff */
[----:B------:R-:W-:Y:S01]  /*2e90*/  PRMT R13, R14, 0x7610, R13 ;  /* 0x000076100e0d7816 */ /* 0x000fe2000000000d */
[----:B------:R-:W-:-:S04]  /*2ea0*/  IMAD.WIDE.U32 R14, R59, UR10, R10 ;  /* 0x0000000a3b0e7c25 */ /* 0x000fc8000f8e000a */
[----:B------:R0:W-:Y:S01]  /*2eb0*/  @P0 STG.E.U16 desc[UR12][R18.64+0x22], R13 ;  /* 0x0000220d12000986 */ /* 0x0001e2000c10150c */
[----:B------:R-:W-:Y:S01]  /*2ec0*/  IMAD.IADD R61, R15, 0x1, R61 ;  /* 0x000000010f3d7824 */ /* 0x000fe200078e023d */
[----:B------:R-:W-:-:S04]  /*2ed0*/  LEA R22, P0, R14, UR14, 0x1 ;  /* 0x0000000e0e167c11 */ /* 0x000fc8000f8008ff */
[----:B------:R-:W-:Y:S02]  /*2ee0*/  LEA.HI.X R23, R14, UR15, R61, 0x1, P0 ;  /* 0x0000000f0e177c11 */ /* 0x000fe400080f0c3d */
[----:B------:R-:W-:-:S04]  /*2ef0*/  LEA R14, P0, R8, UR14, 0x1 ;  /* 0x0000000e080e7c11 */ /* 0x000fc8000f8008ff */
[----:B------:R-:W-:Y:S02]  /*2f00*/  LEA.HI.X R15, R8, UR15, R91, 0x1, P0 ;  /* 0x0000000f080f7c11 */ /* 0x000fe400080f0c5b */
[----:B------:R-:W-:-:S05]  /*2f10*/  IADD3 R12, P0, R12, R20, RZ ;  /* 0x000000140c0c7210 */ /* 0x000fca0007f1e0ff */
[----:B------:R-:W-:Y:S01]  /*2f20*/  IMAD.X R9, R9, 0x1, R11, P0 ;  /* 0x0000000109097824 */ /* 0x000fe200000e060b */
[----:B------:R-:W-:-:S04]  /*2f30*/  LEA R10, P0, R12, UR14, 0x1 ;  /* 0x0000000e0c0a7c11 */ /* 0x000fc8000f8008ff */
[----:B------:R-:W-:Y:S02]  /*2f40*/  LEA.HI.X R11, R12, UR15, R9, 0x1, P0 ;  /* 0x0000000f0c0b7c11 */ /* 0x000fe400080f0c09 */
[----:B------:R-:W-:-:S04]  /*2f50*/  LEA R8, P0, R95, UR14, 0x1 ;  /* 0x0000000e5f087c11 */ /* 0x000fc8000f8008ff */
[----:B------:R-:W-:Y:S02]  /*2f60*/  LEA.HI.X R9, R95, UR15, R56, 0x1, P0 ;  /* 0x0000000f5f097c11 */ /* 0x000fe400080f0c38 */
[----:B------:R-:W-:Y:S02]  /*2f70*/  ISETP.GT.AND P0, PT, R88, RZ, P2 ;  /* 0x000000ff5800720c */ /* 0x000fe40001704270 */
[----:B------:R-:W-:-:S11]  /*2f80*/  P2R R56, PR, RZ, 0x4 ;  /* 0x00000004ff387803 */ /* 0x000fd60000000000 */
[----:B0-----:R-:W-:Y:S05]  /*2f90*/  @!P0 BRA `(.L_x_50) ;  /* 0x0000000000048947 */ /* 0x001fea0003800000 */
[----:B------:R0:W5:Y:S02]  /*2fa0*/  LDG.E.LTC128B.U16 R102, desc[UR12][R2.64+0x30] ;  /* 0x0000300c02667981 */ /* 0x000164000c1e1520 */
.L_x_50:
[----:B------:R-:W-:Y:S05]  /*2fb0*/  BSYNC B0 ;  /* 0x0000000000007941 */ /* 0x000fea0003800000 */
.L_x_49:
[----:B-----5:R-:W-:Y:S01]  /*2fc0*/  IMAD.U32 R12, R102, 0x10000, RZ ;  /* 0x00010000660c7824 */ /* 0x020fe200078e00ff */
[----:B------:R-:W-:Y:S01]  /*2fd0*/  ISETP.GT.AND P1, PT, R0, 0x19, PT ;  /* 0x000000190000780c */ /* 0x000fe20003f24270 */
[----:B------:R-:W-:Y:S02]  /*2fe0*/  BSSY B0, `(.L_x_51) ;  /* 0x0000009000007945 */ /* 0x000fe40003800000 */
[----:B------:R-:W-:Y:S01]  /*2ff0*/  FMUL R13, R12, R89 ;  /* 0x000000590c0d7220 */ /* 0x000fe20000400000 */
[----:B------:R-:W-:-:S03]  /*3000*/  P2R R65, PR, RZ, 0x2 ;  /* 0x00000002ff417803 */ /* 0x000fc60000000000 */
[----:B------:R-:W-:-:S05]  /*3010*/  FFMA R13, R68, R90, R13 ;  /* 0x0000005a440d7223 */ /* 0x000fca000000000d */
[----:B------:R-:W-:-:S05]  /*3020*/  F2FP.BF16.F32.PACK_AB R13, RZ, R13 ;  /* 0x0000000dff0d723e */ /* 0x000fca00000010ff */
[----:B------:R0:W-:Y:S01]  /*3030*/  @P0 STG.E.U16 desc[UR12][R4.64+0x30], R13 ;  /* 0x0000300d04000986 */ /* 0x0001e2000c10150c */
[----:B------:R-:W-:-:S13]  /*3040*/  ISETP.GT.AND P0, PT, R88, RZ, P1 ;  /* 0x000000ff5800720c */ /* 0x000fda0000f04270 */
[----:B0-----:R-:W-:Y:S05]  /*3050*/  @!P0 BRA `(.L_x_52) ;  /* 0x0000000000048947 */ /* 0x001fea0003800000 */
[----:B------:R0:W5:Y:S02]  /*3060*/  LDG.E.LTC128B.U16 R102, desc[UR12][R2.64+0x32] ;  /* 0x0000320c02667981 */ /* 0x000164000c1e1520 */
.L_x_52:
[----:B------:R-:W-:Y:S05]  /*3070*/  BSYNC B0 ;  /* 0x0000000000007941 */ /* 0x000fea0003800000 */
.L_x_51:
        /* <DEDUP_REMOVED lines=9> */
.L_x_54:
[----:B------:R-:W-:Y:S05]  /*3110*/  BSYNC B0 ;  /* 0x0000000000007941 */ /* 0x000fea0003800000 */
.L_x_53:
        /* <DEDUP_REMOVED lines=9> */
.L_x_56:
[----:B------:R-:W-:Y:S05]  /*31b0*/  BSYNC B0 ;  /* 0x0000000000007941 */ /* 0x000fea0003800000 */
.L_x_55:
        /* <DEDUP_REMOVED lines=11> */
.L_x_58:
[----:B------:R-:W-:Y:S05]  /*3270*/  BSYNC B0 ;  /* 0x0000000000007941 */ /* 0x000fea0003800000 */
.L_x_57:
        /* <DEDUP_REMOVED lines=11> */
.L_x_60:
[----:B------:R-:W-:Y:S05]  /*3330*/  BSYNC B0 ;  /* 0x0000000000007941 */ /* 0x000fea0003800000 */
.L_x_59:
        /* <DEDUP_REMOVED lines=9> */
.L_x_62:
[----:B------:R-:W-:Y:S05]  /*33d0*/  BSYNC B0 ;  /* 0x0000000000007941 */ /* 0x000fea0003800000 */
.L_x_61:
        /* <DEDUP_REMOVED lines=9> */
.L_x_64:
[----:B------:R-:W-:Y:S05]  /*3470*/  BSYNC B0 ;  /* 0x0000000000007941 */ /* 0x000fea0003800000 */
.L_x_63:
[----:B-----5:R-:W-:Y:S01]  /*3480*/  IMAD.U32 R12, R102, 0x10000, RZ ;  /* 0x00010000660c7824 */ /* 0x020fe200078e00ff */
[----:B------:R-:W-:Y:S01]  /*3490*/  ISETP.GT.AND P5, PT, R0, 0x28, PT ;  /* 0x000000280000780c */ /* 0x000fe20003fa4270 */
[----:B------:R-:W-:Y:S02]  /*34a0*/  BSSY B0, `(.L_x_65) ;  /* 0x0000009000007945 */ /* 0x000fe40003800000 */
[----:B------:R-:W-:-:S04]  /*34b0*/  FMUL R12, R12, R89 ;  /* 0x000000590c0c7220 */ /* 0x000fc80000400000 */
[----:B------:R-:W-:-:S05]  /*34c0*/  FFMA R12, R75, R90, R12 ;  /* 0x0000005a4b0c7223 */ /* 0x000fca000000000c */
[----:B------:R-:W-:-:S05]  /*34d0*/  F2FP.BF16.F32.PACK_AB R12, RZ, R12 ;  /* 0x0000000cff0c723e */ /* 0x000fca00000010ff */
[----:B------:R1:W-:Y:S01]  /*34e0*/  @P0 STG.E.U16 desc[UR12][R18.64+0x42], R12 ;  /* 0x0000420c12000986 */ /* 0x0003e2000c10150c */
[----:B------:R-:W-:Y:S02]  /*34f0*/  ISETP.GT.AND P0, PT, R88, RZ, P5 ;  /* 0x000000ff5800720c */ /* 0x000fe40002f04270 */
[----:B-1----:R-:W-:-:S11]  /*3500*/  P2R R12, PR, RZ, 0x20 ;  /* 0x00000020ff0c7803 */ /* 0x002fd60000000000 */
[----:B------:R-:W-:Y:S05]  /*3510*/  @!P0 BRA `(.L_x_66) ;  /* 0x0000000000048947 */ /* 0x000fea0003800000 */
[----:B------:R1:W5:Y:S02]  /*3520*/  LDG.E.LTC128B.U16 R102, desc[UR12][R2.64+0x50] ;  /* 0x0000500c02667981 */ /* 0x000364000c1e1520 */
.L_x_66:
[----:B------:R-:W-:Y:S05]  /*3530*/  BSYNC B0 ;  /* 0x0000000000007941 */ /* 0x000fea0003800000 */
.L_x_65:
        /* <DEDUP_REMOVED lines=11> */
.L_x_68:
[----:B------:R-:W-:Y:S05]  /*35f0*/  BSYNC B0 ;  /* 0x0000000000007941 */ /* 0x000fea0003800000 */
.L_x_67:
        /* <DEDUP_REMOVED lines=9> */
.L_x_70:
[----:B------:R-:W-:Y:S05]  /*3690*/  BSYNC B0 ;  /* 0x0000000000007941 */ /* 0x000fea0003800000 */
.L_x_69:
        /* <DEDUP_REMOVED lines=9> */
.L_x_72:
[----:B------:R-:W-:Y:S05]  /*3730*/  BSYNC B0 ;  /* 0x0000000000007941 */ /* 0x000fea0003800000 */
.L_x_71:
[----:B-----5:R-:W-:Y:S01]  /*3740*/  IMAD.U32 R12, R102, 0x10000, RZ ;  /* 0x00010000660c7824 */ /* 0x020fe200078e00ff */
[----:B------:R-:W-:Y:S01]  /*3750*/  ISETP.GT.AND P3, PT, R0, 0x30, PT ;  /* 0x000000300000780c */ /* 0x000fe20003f64270 */
[----:B------:R-:W-:Y:S02]  /*3760*/  BSSY B0, `(.L_x_73) ;  /* 0x0000008000007945 */ /* 0x000fe40003800000 */
[----:B------:R-:W-:-:S04]  /*3770*/  FMUL R12, R12, R89 ;  /* 0x000000590c0c7220 */ /* 0x000fc80000400000 */
[----:B------:R-:W-:-:S05]  /*3780*/  FFMA R12, R79, R90, R12 ;  /* 0x0000005a4f0c7223 */ /* 0x000fca000000000c */
[----:B------:R-:W-:-:S05]  /*3790*/  F2FP.BF16.F32.PACK_AB R12, RZ, R12 ;  /* 0x0000000cff0c723e */ /* 0x000fca00000010ff */
[----:B------:R0:W-:Y:S01]  /*37a0*/  @P0 STG.E.U16 desc[UR12][R18.64+0x52], R12 ;  /* 0x0000520c12000986 */ /* 0x0001e2000c10150c */
[----:B------:R-:W-:-:S13]  /*37b0*/  ISETP.GT.AND P0, PT, R88, RZ, P3 ;  /* 0x000000ff5800720c */ /* 0x000fda0001f04270 */
[----:B0-----:R-:W-:Y:S05]  /*37c0*/  @!P0 BRA `(.L_x_74) ;  /* 0x0000000000048947 */ /* 0x001fea0003800000 */
[----:B------:R0:W5:Y:S02]  /*37d0*/  LDG.E.LTC128B.U16 R102, desc[UR12][R2.64+0x60] ;  /* 0x0000600c02667981 */ /* 0x000164000c1e1520 */
.L_x_74:
[----:B------:R-:W-:Y:S05]  /*37e0*/  BSYNC B0 ;  /* 0x0000000000007941 */ /* 0x000fea0003800000 */
.L_x_73:
        /* <DEDUP_REMOVED lines=10> */
.L_x_76:
[----:B------:R-:W-:Y:S05]  /*3890*/  BSYNC B0 ;  /* 0x0000000000007941 */ /* 0x000fea0003800000 */
.L_x_75:
        /* <DEDUP_REMOVED lines=9> */
.L_x_78:
[----:B------:R-:W-:Y:S05]  /*3930*/  BSYNC B0 ;  /* 0x0000000000007941 */ /* 0x000fea0003800000 */
.L_x_77:
        /* <DEDUP_REMOVED lines=9> */
.L_x_80:
[----:B------:R-:W-:Y:S05]  /*39d0*/  BSYNC B0 ;  /* 0x0000000000007941 */ /* 0x000fea0003800000 */
.L_x_79:
        /* <DEDUP_REMOVED lines=10> */
.L_x_82:
[----:B------:R-:W-:Y:S05]  /*3a80*/  BSYNC B0 ;  /* 0x0000000000007941 */ /* 0x000fea0003800000 */
.L_x_81:
[----:B-----5:R-:W-:Y:S01]  /*3a90*/  IMAD.U32 R12, R102, 0x10000, RZ ;  /* 0x00010000660c7824 */ /* 0x020fe200078e00ff */
[----:B------:R-:W-:Y:S03]  /*3aa0*/  BSSY B0, `(.L_x_83) ;  /* 0x000000f000007945 */ /* 0x000fe60003800000 */
[----:B------:R-:W-:-:S04]  /*3ab0*/  FMUL R13, R12, R89 ;  /* 0x000000590c0d7220 */ /* 0x000fc80000400000 */
[----:B------:R-:W-:-:S05]  /*3ac0*/  FFMA R13, R84, R90, R13 ;  /* 0x0000005a540d7223 */ /* 0x000fca000000000d */
[----:B------:R-:W-:-:S05]  /*3ad0*/  F2FP.BF16.F32.PACK_AB R13, RZ, R13 ;  /* 0x0000000dff0d723e */ /* 0x000fca00000010ff */
[----:B------:R1:W-:Y:S01]  /*3ae0*/  @P0 STG.E.U16 desc[UR12][R4.64+0x70], R13 ;  /* 0x0000700d04000986 */ /* 0x0003e2000c10150c */
[----:B------:R-:W-:-:S05]  /*3af0*/  IADD3 R20, P0, R57, R18, RZ ;  /* 0x0000001239147210 */ /* 0x000fca0007f1e0ff */
[----:B------:R-:W-:Y:S01]  /*3b00*/  IMAD.X R21, R97, 0x1, R19, P0 ;  /* 0x0000000161157824 */ /* 0x000fe200000e0613 */
[----:B------:R-:W-:-:S05]  /*3b10*/  IADD3 R62, P0, R57, R18, RZ ;  /* 0x00000012393e7210 */ /* 0x000fca0007f1e0ff */
[----:B------:R-:W-:Y:S01]  /*3b20*/  IMAD.X R63, R97, 0x1, R19, P0 ;  /* 0x00000001613f7824 */ /* 0x000fe200000e0613 */
[----:B------:R-:W-:-:S05]  /*3b30*/  IADD3 R12, P0, R57, R4, RZ ;  /* 0x00000004390c7210 */ /* 0x000fca0007f1e0ff */
[----:B-1----:R-:W-:Y:S01]  /*3b40*/  IMAD.X R13, R97, 0x1, R5, P0 ;  /* 0x00000001610d7824 */ /* 0x002fe200000e0605 */
[----:B------:R-:W-:-:S04]  /*3b50*/  ISETP.GT.AND P0, PT, R0, 0x39, PT ;  /* 0x000000390000780c */ /* 0x000fc80003f04270 */
[----:B------:R-:W-:-:S13]  /*3b60*/  ISETP.GT.AND P4, PT, R88, RZ, P0 ;  /* 0x000000ff5800720c */ /* 0x000fda0000784270 */
[----:B------:R-:W-:Y:S05]  /*3b70*/  @!P4 BRA `(.L_x_84) ;  /* 0x000000000004c947 */ /* 0x000fea0003800000 */
[----:B------:R1:W5:Y:S02]  /*3b80*/  LDG.E.LTC128B.U16 R102, desc[UR12][R2.64+0x72] ;  /* 0x0000720c02667981 */ /* 0x000364000c1e1520 */
.L_x_84:
[----:B------:R-:W-:Y:S05]  /*3b90*/  BSYNC B0 ;  /* 0x0000000000007941 */ /* 0x000fea0003800000 */
.L_x_83:
        /* <DEDUP_REMOVED lines=9> */
.L_x_86:
[----:B------:R-:W-:Y:S05]  /*3c30*/  BSYNC B0 ;  /* 0x0000000000007941 */ /* 0x000fea0003800000 */
.L_x_85:
[----:B-----5:R-:W-:Y:S01]  /*3c40*/  IMAD.U32 R0, R102, 0x10000, RZ ;  /* 0x0001000066007824 */ /* 0x020fe200078e00ff */
[----:B------:R-:W-:Y:S03]  /*3c50*/  BSSY B0, `(.L_x_87) ;  /* 0x0000008000007945 */ /* 0x000fe60003800000 */
[----:B-1-34-:R-:W-:-:S04]  /*3c60*/  FMUL R3, R0, R89 ;  /* 0x0000005900037220 */ /* 0x01afc80000400000 */
[----:B------:R-:W-:-:S05]  /*3c70*/  FFMA R3, R86, R90, R3 ;  /* 0x0000005a56037223 */ /* 0x000fca0000000003 */
[----:B------:R-:W-:-:S05]  /*3c80*/  F2FP.BF16.F32.PACK_AB R3, RZ, R3 ;  /* 0x00000003ff03723e */ /* 0x000fca00000010ff */
[----:B------:R1:W-:Y:S01]  /*3c90*/  @P4 STG.E.U16 desc[UR12][R18.64+0x70], R3 ;  /* 0x0000700312004986 */ /* 0x0003e2000c10150c */
[----:B------:R-:W-:-:S13]  /*3ca0*/  ISETP.GT.AND P4, PT, R88, 0x8, P0 ;  /* 0x000000085800780c */ /* 0x000fda0000784270 */
[----:B-1----:R-:W-:Y:S05]  /*3cb0*/  @!P4 BRA `(.L_x_88) ;  /* 0x000000000004c947 */ /* 0x002fea0003800000 */
[----:B------:R1:W5:Y:S02]  /*3cc0*/  LDG.E.LTC128B.U16 R102, desc[UR12][R16.64+0x72] ;  /* 0x0000720c10667981 */ /* 0x000364000c1e1520 */
.L_x_88:
[----:B------:R-:W-:Y:S05]  /*3cd0*/  BSYNC B0 ;  /* 0x0000000000007941 */ /* 0x000fea0003800000 */
.L_x_87:
[----:B-----5:R-:W-:-:S04]  /*3ce0*/  IMAD.U32 R0, R102, 0x10000, RZ ;  /* 0x0001000066007824 */ /* 0x020fc800078e00ff */
[----:B------:R-:W-:-:S04]  /*3cf0*/  FMUL R0, R0, R89 ;  /* 0x0000005900007220 */ /* 0x000fc80000400000 */
[----:B------:R-:W-:-:S05]  /*3d00*/  FFMA R0, R87, R90, R0 ;  /* 0x0000005a57007223 */ /* 0x000fca0000000000 */
[----:B------:R-:W-:-:S04]  /*3d10*/  F2FP.BF16.F32.PACK_AB R0, RZ, R0 ;  /* 0x00000000ff00723e */ /* 0x000fc800000010ff */
[----:B------:R-:W-:-:S05]  /*3d20*/  PRMT R2, R0, 0x7610, R2 ;  /* 0x0000761000027816 */ /* 0x000fca0000000002 */
[----:B------:R3:W-:Y:S01]  /*3d30*/  @P4 STG.E.U16 desc[UR12][R18.64+0x72], R2 ;  /* 0x0000720212004986 */ /* 0x0007e2000c10150c */
[----:B------:R-:W-:-:S13]  /*3d40*/  ISETP.GT.AND P4, PT, R88, 0x40, P6 ;  /* 0x000000405800780c */ /* 0x000fda0003784270 */
[----:B------:R-:W4:Y:S01]  /*3d50*/  @P4 LDG.E.LTC128B.U16 R102, desc[UR12][R22.64] ;  /* 0x0000000c16664981 */ /* 0x000f22000c1e1520 */
[----:B------:R-:W-:Y:S01]  /*3d60*/  BSSY B0, `(.L_x_89) ;  /* 0x000000a000007945 */ /* 0x000fe20003800000 */
[----:B----4-:R-:W-:-:S04]  /*3d70*/  IMAD.U32 R0, R102, 0x10000, RZ ;  /* 0x0001000066007824 */ /* 0x010fc800078e00ff */
[----:B------:R-:W-:-:S04]  /*3d80*/  FMUL R3, R0, R89 ;  /* 0x0000005900037220 */ /* 0x000fc80000400000 */
[----:B------:R-:W-:-:S05]  /*3d90*/  FFMA R3, R24, R90, R3 ;  /* 0x0000005a18037223 */ /* 0x000fca0000000003 */
[----:B------:R-:W-:-:S05]  /*3da0*/  F2FP.BF16.F32.PACK_AB R3, RZ, R3 ;  /* 0x00000003ff03723e */ /* 0x000fca00000010ff */
[----:B------:R3:W-:Y:S01]  /*3db0*/  @P4 STG.E.U16 desc[UR12][R12.64], R3 ;  /* 0x000000030c004986 */ /* 0x0007e2000c10150c */
[----:B------:R-:W-:-:S04]  /*3dc0*/  ISETP.NE.AND P4, PT, R100, RZ, PT ;  /* 0x000000ff6400720c */ /* 0x000fc80003f85270 */
[----:B------:R-:W-:-:S13]  /*3dd0*/  ISETP.GT.AND P4, PT, R88, 0x40, P4 ;  /* 0x000000405800780c */ /* 0x000fda0002784270 */
[----:B---3--:R-:W-:Y:S05]  /*3de0*/  @!P4 BRA `(.L_x_90) ;  /* 0x000000000004c947 */ /* 0x008fea0003800000 */
[----:B------:R3:W5:Y:S02]  /*3df0*/  LDG.E.LTC128B.U16 R102, desc[UR12][R14.64+0x2] ;  /* 0x0000020c0e667981 */ /* 0x000764000c1e1520 */
.L_x_90:
[----:B------:R-:W-:Y:S05]  /*3e00*/  BSYNC B0 ;  /* 0x0000000000007941 */ /* 0x000fea0003800000 */
.L_x_89:
[----:B-----5:R-:W-:Y:S01]  /*3e10*/  IMAD.U32 R0, R102, 0x10000, RZ ;  /* 0x0001000066007824 */ /* 0x020fe200078e00ff */
[----:B------:R-:W-:Y:S01]  /*3e20*/  ISETP.GT.AND P6, PT, R88, 0x48, P6 ;  /* 0x000000485800780c */ /* 0x000fe200037c4270 */
[----:B------:R-:W-:Y:S01]  /*3e30*/  @P4 IMAD.MOV.U32 R2, RZ, RZ, R12 ;  /* 0x000000ffff024224 */ /* 0x000fe200078e000c */
[----:B------:R-:W-:Y:S01]  /*3e40*/  BSSY B0, `(.L_x_91) ;  /* 0x0000008000007945 */ /* 0x000fe20003800000 */
[----:B------:R-:W-:Y:S01]  /*3e50*/  FMUL R0, R0, R89 ;  /* 0x0000005900007220 */ /* 0x000fe20000400000 */
[----:B------:R-:W-:-:S03]  /*3e60*/  @P4 IMAD.MOV.U32 R3, RZ, RZ, R13 ;  /* 0x000000ffff034224 */ /* 0x000fc600078e000d */
[----:B------:R-:W-:-:S05]  /*3e70*/  FFMA R0, R25, R90, R0 ;  /* 0x0000005a19007223 */ /* 0x000fca0000000000 */
[----:B------:R-:W-:-:S05]  /*3e80*/  F2FP.BF16.F32.PACK_AB R0, RZ, R0 ;  /* 0x00000000ff00723e */ /* 0x000fca00000010ff */
[----:B------:R4:W-:Y:S01]  /*3e90*/  @P4 STG.E.U16 desc[UR12][R2.64+0x2], R0 ;  /* 0x0000020002004986 */ /* 0x0009e2000c10150c */
[----:B------:R-:W-:Y:S05]  /*3ea0*/  @!P6 BRA `(.L_x_92) ;  /* 0x000000000004e947 */ /* 0x000fea0003800000 */
[----:B------:R0:W5:Y:S02]  /*3eb0*/  LDG.E.LTC128B.U16 R102, desc[UR12][R10.64] ;  /* 0x0000000c0a667981 */ /* 0x000164000c1e1520 */
.L_x_92:
[----:B------:R-:W-:Y:S05]  /*3ec0*/  BSYNC B0 ;  /* 0x0000000000007941 */ /* 0x000fea0003800000 */
.L_x_91:
[----:B----45:R-:W-:Y:S01]  /*3ed0*/  IMAD.U32 R0, R102, 0x10000, RZ ;  /* 0x0001000066007824 */ /* 0x030fe200078e00ff */
[----:B------:R-:W-:Y:S01]  /*3ee0*/  ISETP.NE.AND P4, PT, R100, RZ, PT ;  /* 0x000000ff6400720c */ /* 0x000fe20003f85270 */
[----:B------:R-:W-:Y:S02]  /*3ef0*/  BSSY B0, `(.L_x_93) ;  /* 0x0000008000007945 */ /* 0x000fe40003800000 */
[----:B------:R-:W-:Y:S01]  /*3f00*/  FMUL R3, R0, R89 ;  /* 0x0000005900037220 */ /* 0x000fe20000400000 */
[----:B------:R-:W-:-:S03]  /*3f10*/  ISETP.GT.AND P4, PT, R88, 0x48, P4 ;  /* 0x000000485800780c */ /* 0x000fc60002784270 */
[----:B------:R-:W-:-:S05]  /*3f20*/  FFMA R3, R26, R90, R3 ;  /* 0x0000005a1a037223 */ /* 0x000fca0000000003 */
[----:B------:R-:W-:-:S05]  /*3f30*/  F2FP.BF16.F32.PACK_AB R3, RZ, R3 ;  /* 0x00000003ff03723e */ /* 0x000fca00000010ff */
[----:B------:R4:W-:Y:S01]  /*3f40*/  @P6 STG.E.U16 desc[UR12][R20.64], R3 ;  /* 0x0000000314006986 */ /* 0x0009e2000c10150c */
[----:B------:R-:W-:Y:S05]  /*3f50*/  @!P4 BRA `(.L_x_94) ;  /* 0x000000000004c947 */ /* 0x000fea0003800000 */
[----:B------:R0:W5:Y:S02]  /*3f60*/  LDG.E.LTC128B.U16 R102, desc[UR12][R8.64+0x2] ;  /* 0x0000020c08667981 */ /* 0x000164000c1e1520 */
.L_x_94:
[----:B------:R-:W-:Y:S05]  /*3f70*/  BSYNC B0 ;  /* 0x0000000000007941 */ /* 0x000fea0003800000 */
.L_x_93:
[----:B-----5:R-:W-:Y:S01]  /*3f80*/  IMAD.U32 R0, R102, 0x10000, RZ ;  /* 0x0001000066007824 */ /* 0x020fe200078e00ff */
[----:B------:R-:W-:Y:S01]  /*3f90*/  ISETP.NE.AND P6, PT, R58, RZ, PT ;  /* 0x000000ff3a00720c */ /* 0x000fe20003fc5270 */
[----:B------:R-:W-:Y:S02]  /*3fa0*/  BSSY B0, `(.L_x_95) ;  /* 0x0000008000007945 */ /* 0x000fe40003800000 */
[----:B------:R-:W-:-:S04]  /*3fb0*/  FMUL R0, R0, R89 ;  /* 0x0000005900007220 */ /* 0x000fc80000400000 */
[----:B------:R-:W-:-:S05]  /*3fc0*/  FFMA R0, R27, R90, R0 ;  /* 0x0000005a1b007223 */ /* 0x000fca0000000000 */
[----:B------:R-:W-:-:S05]  /*3fd0*/  F2FP.BF16.F32.PACK_AB R0, RZ, R0 ;  /* 0x00000000ff00723e */ /* 0x000fca00000010ff */
[----:B------:R0:W-:Y:S01]  /*3fe0*/  @P4 STG.E.U16 desc[UR12][R62.64+0x2], R0 ;  /* 0x000002003e004986 */ /* 0x0001e2000c10150c */
[----:B------:R-:W-:-:S13]  /*3ff0*/  ISETP.GT.AND P4, PT, R88, 0x40, P6 ;  /* 0x000000405800780c */ /* 0x000fda0003784270 */
[----:B0-----:R-:W-:Y:S05]  /*4000*/  @!P4 BRA `(.L_x_96) ;  /* 0x000000000004c947 */ /* 0x001fea0003800000 */
[----:B------:R0:W5:Y:S02]  /*4010*/  LDG.E.LTC128B.U16 R102, desc[UR12][R14.64+0x10] ;  /* 0x0000100c0e667981 */ /* 0x000164000c1e1520 */
.L_x_96:
[----:B------:R-:W-:Y:S05]  /*4020*/  BSYNC B0 ;  /* 0x0000000000007941 */ /* 0x000fea0003800000 */
.L_x_95:
[----:B-----5:R-:W-:Y:S01]  /*4030*/  IMAD.U32 R0, R102, 0x10000, RZ ;  /* 0x0001000066007824 */ /* 0x020fe200078e00ff */
[----:B------:R-:W-:Y:S01]  /*4040*/  ISETP.NE.AND P6, PT, R60, RZ, PT ;  /* 0x000000ff3c00720c */ /* 0x000fe20003fc5270 */
[----:B------:R-:W-:Y:S01]  /*4050*/  @P4 IMAD.MOV.U32 R2, RZ, RZ, R12 ;  /* 0x000000ffff024224 */ /* 0x000fe200078e000c */
[----:B------:R-:W-:Y:S01]  /*4060*/  BSSY B0, `(.L_x_97) ;  /* 0x000000a000007945 */ /* 0x000fe20003800000 */
[----:B----4-:R-:W-:-:S04]  /*4070*/  FMUL R3, R0, R89 ;  /* 0x0000005900037220 */ /* 0x010fc80000400000 */
[----:B------:R-:W-:-:S05]  /*4080*/  FFMA R3, R28, R90, R3 ;  /* 0x0000005a1c037223 */ /* 0x000fca0000000003 */
[----:B------:R-:W-:-:S04]  /*4090*/  F2FP.BF16.F32.PACK_AB R3, RZ, R3 ;  /* 0x00000003ff03723e */ /* 0x000fc800000010ff */
[----:B------:R-:W-:Y:S01]  /*40a0*/  PRMT R0, R3, 0x7610, R0 ;  /* 0x0000761003007816 */ /* 0x000fe20000000000 */
[----:B------:R-:W-:-:S05]  /*40b0*/  @P4 IMAD.MOV.U32 R3, RZ, RZ, R13 ;  /* 0x000000ffff034224 */ /* 0x000fca00078e000d */
[----:B------:R4:W-:Y:S01]  /*40c0*/  @P4 STG.E.U16 desc[UR12][R2.64+0x10], R0 ;  /* 0x0000100002004986 */ /* 0x0009e2000c10150c */
[----:B------:R-:W-:-:S13]  /*40d0*/  ISETP.GT.AND P4, PT, R88, 0x40, P6 ;  /* 0x000000405800780c */ /* 0x000fda0003784270 */
[----:B----4-:R-:W-:Y:S05]  /*40e0*/  @!P4 BRA `(.L_x_98) ;  /* 0x000000000004c947 */ /* 0x010fea0003800000 */
[----:B------:R4:W5:Y:S02]  /*40f0*/  LDG.E.LTC128B.U16 R102, desc[UR12][R14.64+0x12] ;  /* 0x0000120c0e667981 */ /* 0x000964000c1e1520 */
.L_x_98:
[----:B------:R-:W-:Y:S05]  /*4100*/  BSYNC B0 ;  /* 0x0000000000007941 */ /* 0x000fea0003800000 */
.L_x_97:
[----:B-----5:R-:W-:Y:S01]  /*4110*/  IMAD.U32 R0, R102, 0x10000, RZ ;  /* 0x0001000066007824 */ /* 0x020fe200078e00ff */
[----:B------:R-:W-:Y:S01]  /*4120*/  BSSY B0, `(.L_x_99) ;  /* 0x000000b000007945 */ /* 0x000fe20003800000 */
[----:B------:R-:W-:Y:S02]  /*4130*/  @P4 IMAD.MOV.U32 R2, RZ, RZ, R12 ;  /* 0x000000ffff024224 */ /* 0x000fe400078e000c */
[----:B------:R-:W-:Y:S01]  /*4140*/  FMUL R0, R0, R89 ;  /* 0x0000005900007220 */ /* 0x000fe20000400000 */
[----:B------:R-:W-:-:S03]  /*4150*/  @P4 IMAD.MOV.U32 R3, RZ, RZ, R13 ;  /* 0x000000ffff034224 */ /* 0x000fc600078e000d */
[----:B------:R-:W-:-:S05]  /*4160*/  FFMA R0, R29, R90, R0 ;  /* 0x0000005a1d007223 */ /* 0x000fca0000000000 */
[----:B------:R-:W-:-:S05]  /*4170*/  F2FP.BF16.F32.PACK_AB R0, RZ, R0 ;  /* 0x00000000ff00723e */ /* 0x000fca00000010ff */
[----:B------:R0:W-:Y:S01]  /*4180*/  @P4 STG.E.U16 desc[UR12][R2.64+0x12], R0 ;  /* 0x0000120002004986 */ /* 0x0001e2000c10150c */
[----:B------:R-:W-:-:S04]  /*4190*/  ISETP.NE.AND P4, PT, R58, RZ, PT ;  /* 0x000000ff3a00720c */ /* 0x000fc80003f85270 */
[----:B------:R-:W-:-:S13]  /*41a0*/  ISETP.GT.AND P4, PT, R88, 0x48, P4 ;  /* 0x000000485800780c */ /* 0x000fda0002784270 */
[----:B0-----:R-:W-:Y:S05]  /*41b0*/  @!P4 BRA `(.L_x_100) ;  /* 0x000000000004c947 */ /* 0x001fea0003800000 */
[----:B------:R0:W5:Y:S02]  /*41c0*/  LDG.E.LTC128B.U16 R102, desc[UR12][R8.64+0x10] ;  /* 0x0000100c08667981 */ /* 0x000164000c1e1520 */
.L_x_100:
[----:B------:R-:W-:Y:S05]  /*41d0*/  BSYNC B0 ;  /* 0x0000000000007941 */ /* 0x000fea0003800000 */
.L_x_99:
        /* <DEDUP_REMOVED lines=9> */
.L_x_102:
[----:B------:R-:W-:Y:S05]  /*4270*/  BSYNC B0 ;  /* 0x0000000000007941 */ /* 0x000fea0003800000 */
.L_x_101:
[----:B-----5:R-:W-:Y:S01]  /*4280*/  IMAD.U32 R0, R102, 0x10000, RZ ;  /* 0x0001000066007824 */ /* 0x020fe200078e00ff */
[----:B------:R-:W-:Y:S01]  /*4290*/  ISETP.NE.AND P6, PT, R92, RZ, PT ;  /* 0x000000ff5c00720c */ /* 0x000fe20003fc5270 */
[----:B------:R-:W-:Y:S01]  /*42a0*/  @P4 IMAD.MOV.U32 R2, RZ, RZ, R6 ;  /* 0x000000ffff024224 */ /* 0x000fe200078e0006 */
[----:B------:R-:W-:Y:S01]  /*42b0*/  BSSY B0, `(.L_x_103) ;  /* 0x0000009000007945 */ /* 0x000fe20003800000 */
[----:B------:R-:W-:Y:S01]  /*42c0*/  FMUL R0, R0, R89 ;  /* 0x0000005900007220 */ /* 0x000fe20000400000 */
[----:B------:R-:W-:-:S03]  /*42d0*/  @P4 IMAD.MOV.U32 R3, RZ, RZ, R7 ;  /* 0x000000ffff034224 */ /* 0x000fc600078e0007 */
[----:B------:R-:W-:-:S05]  /*42e0*/  FFMA R0, R31, R90, R0 ;  /* 0x0000005a1f007223 */ /* 0x000fca0000000000 */
[----:B------:R-:W-:-:S05]  /*42f0*/  F2FP.BF16.F32.PACK_AB R0, RZ, R0 ;  /* 0x00000000ff00723e */ /* 0x000fca00000010ff */
[----:B------:R0:W-:Y:S01]  /*4300*/  @P4 STG.E.U16 desc[UR12][R2.64+0x12], R0 ;  /* 0x0000120002004986 */ /* 0x0001e2000c10150c */
[----:B------:R-:W-:-:S13]  /*4310*/  ISETP.GT.AND P4, PT, R88, 0x40, P6 ;  /* 0x000000405800780c */ /* 0x000fda0003784270 */
[----:B0-----:R-:W-:Y:S05]  /*4320*/  @!P4 BRA `(.L_x_104) ;  /* 0x000000000004c947 */ /* 0x001fea0003800000 */
[----:B------:R0:W5:Y:S02]  /*4330*/  LDG.E.LTC128B.U16 R102, desc[UR12][R14.64+0x20] ;  /* 0x0000200c0e667981 */ /* 0x000164000c1e1520 */
.L_x_104:
[----:B------:R-:W-:Y:S05]  /*4340*/  BSYNC B0 ;  /* 0x0000000000007941 */ /* 0x000fea0003800000 */
.L_x_103:
[----:B-----5:R-:W-:Y:S01]  /*4350*/  IMAD.U32 R0, R102, 0x10000, RZ ;  /* 0x0001000066007824 */ /* 0x020fe200078e00ff */
[----:B------:R-:W-:Y:S01]  /*4360*/  ISETP.NE.AND P6, PT, R64, RZ, PT ;  /* 0x000000ff4000720c */ /* 0x000fe20003fc5270 */
[----:B------:R-:W-:Y:S01]  /*4370*/  @P4 IMAD.MOV.U32 R2, RZ, RZ, R12 ;  /* 0x000000ffff024224 */ /* 0x000fe200078e000c */
[----:B------:R-:W-:Y:S01]  /*4380*/  BSSY B0, `(.L_x_105) ;  /* 0x000000a000007945 */ /* 0x000fe20003800000 */
[----:B------:R-:W-:-:S04]  /*4390*/  FMUL R3, R0, R89 ;  /* 0x0000005900037220 */ /* 0x000fc80000400000 */
[----:B------:R-:W-:-:S05]  /*43a0*/  FFMA R3, R32, R90, R3 ;  /* 0x0000005a20037223 */ /* 0x000fca0000000003 */
[----:B------:R-:W-:-:S04]  /*43b0*/  F2FP.BF16.F32.PACK_AB R3, RZ, R3 ;  /* 0x00000003ff03723e */ /* 0x000fc800000010ff */
[----:B------:R-:W-:Y:S01]  /*43c0*/  PRMT R0, R3, 0x7610, R0 ;  /* 0x0000761003007816 */ /* 0x000fe20000000000 */
[----:B------:R-:W-:-:S05]  /*43d0*/  @P4 IMAD.MOV.U32 R3, RZ, RZ, R13 ;  /* 0x000000ffff034224 */ /* 0x000fca00078e000d */
[----:B------:R0:W-:Y:S01]  /*43e0*/  @P4 STG.E.U16 desc[UR12][R2.64+0x20], R0 ;  /* 0x0000200002004986 */ /* 0x0001e2000c10150c */
[----:B------:R-:W-:-:S13]  /*43f0*/  ISETP.GT.AND P4, PT, R88, 0x40, P6 ;  /* 0x000000405800780c */ /* 0x000fda0003784270 */
[----:B0-----:R-:W-:Y:S05]  /*4400*/  @!P4 BRA `(.L_x_106) ;  /* 0x000000000004c947 */ /* 0x001fea0003800000 */
[----:B------:R0:W5:Y:S02]  /*4410*/  LDG.E.LTC128B.U16 R102, desc[UR12][R14.64+0x22] ;  /* 0x0000220c0e667981 */ /* 0x000164000c1e1520 */
.L_x_106:
[----:B------:R-:W-:Y:S05]  /*4420*/  BSYNC B0 ;  /* 0x0000000000007941 */ /* 0x000fea0003800000 */
.L_x_105:
        /* <DEDUP_REMOVED lines=12> */
.L_x_108:
[----:B------:R-:W-:Y:S05]  /*44f0*/  BSYNC B0 ;  /* 0x0000000000007941 */ /* 0x000fea0003800000 */
.L_x_107:
[----:B-----5:R-:W-:Y:S01]  /*4500*/  IMAD.U32 R0, R102, 0x10000, RZ ;  /* 0x0001000066007824 */ /* 0x020fe200078e00ff */
[----:B------:R-:W-:Y:S01]  /*4510*/  BSSY B0, `(.L_x_109) ;  /* 0x000000b000007945 */ /* 0x000fe20003800000 */
[----:B------:R-:W-:Y:S02]  /*4520*/  @P4 IMAD.MOV.U32 R2, RZ, RZ, R6 ;  /* 0x000000ffff024224 */ /* 0x000fe400078e0006 */
        /* <DEDUP_REMOVED lines=9> */
.L_x_110:
[----:B------:R-:W-:Y:S05]  /*45c0*/  BSYNC B0 ;  /* 0x0000000000007941 */ /* 0x000fea0003800000 */
.L_x_109:
        /* <DEDUP_REMOVED lines=12> */
.L_x_112:
[----:B------:R-:W-:Y:S05]  /*4690*/  BSYNC B0 ;  /* 0x0000000000007941 */ /* 0x000fea0003800000 */
.L_x_111:
        /* <DEDUP_REMOVED lines=13> */
.L_x_114:
[----:B------:R-:W-:Y:S05]  /*4770*/  BSYNC B0 ;  /* 0x0000000000007941 */ /* 0x000fea0003800000 */
.L_x_113:
        /* <DEDUP_REMOVED lines=12> */
.L_x_116:
[----:B------:R-:W-:Y:S05]  /*4840*/  BSYNC B0 ;  /* 0x0000000000007941 */ /* 0x000fea0003800000 */
.L_x_115:
        /* <DEDUP_REMOVED lines=12> */
.L_x_118:
[----:B------:R-:W-:Y:S05]  /*4910*/  BSYNC B0 ;  /* 0x0000000000007941 */ /* 0x000fea0003800000 */
.L_x_117:
        /* <DEDUP_REMOVED lines=12> */
.L_x_120:
[----:B------:R-:W-:Y:S05]  /*49e0*/  BSYNC B0 ;  /* 0x0000000000007941 */ /* 0x000fea0003800000 */
.L_x_119:
        /* <DEDUP_REMOVED lines=13> */
.L_x_122:
[----:B------:R-:W-:Y:S05]  /*4ac0*/  BSYNC B0 ;  /* 0x0000000000007941 */ /* 0x000fea0003800000 */
.L_x_121:
        /* <DEDUP_REMOVED lines=12> */
.L_x_124:
[----:B------:R-:W-:Y:S05]  /*4b90*/  BSYNC B0 ;  /* 0x0000000000007941 */ /* 0x000fea0003800000 */
.L_x_123:
        /* <DEDUP_REMOVED lines=12> */
.L_x_126:
[----:B------:R-:W-:Y:S05]  /*4c60*/  BSYNC B0 ;  /* 0x0000000000007941 */ /* 0x000fea0003800000 */
.L_x_125:
        /* <DEDUP_REMOVED lines=11> */
.L_x_128:
[----:B------:R-:W-:Y:S05]  /*4d20*/  BSYNC B0 ;  /* 0x0000000000007941 */ /* 0x000fea0003800000 */
.L_x_127:
        /* <DEDUP_REMOVED lines=13> */
.L_x_130:
[----:B------:R-:W-:Y:S05]  /*4e00*/  BSYNC B0 ;  /* 0x0000000000007941 */ /* 0x000fea0003800000 */
.L_x_129:
        /* <DEDUP_REMOVED lines=11> */
.L_x_132:
[----:B------:R-:W-:Y:S05]  /*4ec0*/  BSYNC B0 ;  /* 0x0000000000007941 */ /* 0x000fea0003800000 */
.L_x_131:
[----:B0----5:R-:W-:Y:S01]  /*4ed0*/  IMAD.U32 R0, R102, 0x10000, RZ ;  /* 0x0001000066007824 */ /* 0x021fe200078e00ff */
[----:B------:R-:W-:Y:S01]  /*4ee0*/  ISETP.GT.AND P4, PT, R88, 0x48, P6 ;  /* 0x000000485800780c */ /* 0x000fe20003784270 */
        /* <DEDUP_REMOVED lines=8> */
[----:B------:R-:W-:Y:S05]  /*4f70*/  @!P4 BRA `(.L_x_134) ;  /* 0x000000000004c947 */ /* 0x000fea0003800000 */
[----:B------:R0:W5:Y:S02]  /*4f80*/  LDG.E.LTC128B.U16 R102, desc[UR12][R8.64+0x52] ;  /* 0x0000520c08667981 */ /* 0x000164000c1e1520 */
.L_x_134:
[----:B------:R-:W-:Y:S05]  /*4f90*/  BSYNC B0 ;  /* 0x0000000000007941 */ /* 0x000fea0003800000 */
.L_x_133:
[----:B0----5:R-:W-:Y:S01]  /*4fa0*/  IMAD.U32 R0, R102, 0x10000, RZ ;  /* 0x0001000066007824 */ /* 0x021fe200078e00ff */
        /* <DEDUP_REMOVED lines=10> */
.L_x_136:
[----:B------:R-:W-:Y:S05]  /*5050*/  BSYNC B0 ;  /* 0x0000000000007941 */ /* 0x000fea0003800000 */
.L_x_135:
        /* <DEDUP_REMOVED lines=12> */
.L_x_138:
[----:B------:R-:W-:Y:S05]  /*5120*/  BSYNC B0 ;  /* 0x0000000000007941 */ /* 0x000fea0003800000 */
.L_x_137:
        /* <DEDUP_REMOVED lines=11> */
.L_x_140:
[----:B------:R-:W-:Y:S05]  /*51e0*/  BSYNC B0 ;  /* 0x0000000000007941 */ /* 0x000fea0003800000 */
.L_x_139:
        /* <DEDUP_REMOVED lines=12> */
.L_x_142:
[----:B------:R-:W-:Y:S05]  /*52b0*/  BSYNC B0 ;  /* 0x0000000000007941 */ /* 0x000fea0003800000 */
.L_x_141:
        /* <DEDUP_REMOVED lines=11> */
.L_x_144:
[----:B------:R-:W-:Y:S05]  /*5370*/  BSYNC B0 ;  /* 0x0000000000007941 */ /* 0x000fea0003800000 */
.L_x_143:
        /* <DEDUP_REMOVED lines=12> */
.L_x_146:
[----:B------:R-:W-:Y:S05]  /*5440*/  BSYNC B0 ;  /* 0x0000000000007941 */ /* 0x000fea0003800000 */
.L_x_145:
[----:B0----5:R-:W-:Y:S01]  /*5450*/  IMAD.U32 R0, R102, 0x10000, RZ ;  /* 0x0001000066007824 */ /* 0x021fe200078e00ff */
[----:B------:R-:W-:Y:S01]  /*5460*/  ISETP.GT.AND P1, PT, R88, 0x48, P1 ;  /* 0x000000485800780c */ /* 0x000fe20000f24270 */
[----:B------:R-:W-:Y:S02]  /*5470*/  BSSY B0, `(.L_x_147) ;  /* 0x0000007000007945 */ /* 0x000fe40003800000 */
[----:B------:R-:W-:-:S04]  /*5480*/  FMUL R0, R0, R89 ;  /* 0x0000005900007220 */ /* 0x000fc80000400000 */
[----:B------:R-:W-:-:S05]  /*5490*/  FFMA R0, R53, R90, R0 ;  /* 0x0000005a35007223 */ /* 0x000fca0000000000 */
[----:B------:R-:W-:-:S05]  /*54a0*/  F2FP.BF16.F32.PACK_AB R0, RZ, R0 ;  /* 0x00000000ff00723e */ /* 0x000fca00000010ff */
[----:B------:R0:W-:Y:S01]  /*54b0*/  @P2 STG.E.U16 desc[UR12][R12.64+0x72], R0 ;  /* 0x000072000c002986 */ /* 0x0001e2000c10150c */
[----:B------:R-:W-:Y:S05]  /*54c0*/  @!P1 BRA `(.L_x_148) ;  /* 0x0000000000049947 */ /* 0x000fea0003800000 */
[----:B------:R0:W5:Y:S02]  /*54d0*/  LDG.E.LTC128B.U16 R102, desc[UR12][R8.64+0x70] ;  /* 0x0000700c08667981 */ /* 0x000164000c1e1520 */
.L_x_148:
[----:B------:R-:W-:Y:S05]  /*54e0*/  BSYNC B0 ;  /* 0x0000000000007941 */ /* 0x000fea0003800000 */
.L_x_147:
        /* <DEDUP_REMOVED lines=12> */
.L_x_150:
[----:B------:R-:W-:Y:S05]  /*55b0*/  BSYNC B0 ;  /* 0x0000000000007941 */ /* 0x000fea0003800000 */
.L_x_149:
[----:B-----5:R-:W-:-:S04]  /*55c0*/  IMAD.U32 R102, R102, 0x10000, RZ ;  /* 0x0001000066667824 */ /* 0x020fc800078e00ff */
[----:B------:R-:W-:-:S04]  /*55d0*/  FMUL R102, R102, R89 ;  /* 0x0000005966667220 */ /* 0x000fc80000400000 */
[----:B------:R-:W-:Y:S01]  /*55e0*/  FFMA R102, R55, R90, R102 ;  /* 0x0000005a37667223 */ /* 0x000fe20000000066 */
[----:B------:R-:W-:Y:S06]  /*55f0*/  @!P0 EXIT ;  /* 0x000000000000894d */ /* 0x000fec0003800000 */
[----:B------:R-:W-:-:S05]  /*5600*/  F2FP.BF16.F32.PACK_AB R102, RZ, R102 ;  /* 0x00000066ff66723e */ /* 0x000fca00000010ff */
[----:B------:R-:W-:Y:S01]  /*5610*/  STG.E.U16 desc[UR12][R6.64+0x72], R102 ;  /* 0x0000726606007986 */ /* 0x000fe2000c10150c */
[----:B------:R-:W-:Y:S05]  /*5620*/  EXIT ;  /* 0x000000000000794d */ /* 0x000fea0003800000 */
.L_x_28:
[----:B------:R-:W-:Y:S01]  /*5630*/  ULDC.64 UR4, c[0x0][0x650] ;  /* 0x0001940000047ab9 */ /* 0x000fe20000000a00 */
[----:B------:R-:W-:Y:S01]  /*5640*/  ISETP.GT.AND P2, PT, R0, 0x1, PT ;  /* 0x000000010000780c */ /* 0x000fe20003f44270 */
[-C--:B--2---:R-:W-:Y:S01]  /*5650*/  FMUL R56, R56, R90.reuse ;  /* 0x0000005a38387220 */ /* 0x084fe20000400000 */
[----:B------:R-:W-:Y:S01]  /*5660*/  LEA R6, P1, R16, UR4, 0x1 ;  /* 0x0000000410067c11 */ /* 0x000fe2000f8208ff */
[C---:B------:R-:W-:Y:S02]  /*5670*/  IMAD.SHL.U32 R11, R18.reuse, 0x2, RZ ;  /* 0x00000002120b7824 */ /* 0x040fe400078e00ff */
[-C--:B------:R-:W-:Y:S01]  /*5680*/  FMUL R57, R57, R90.reuse ;  /* 0x0000005a39397220 */ /* 0x080fe20000400000 */
[----:B------:R-:W-:Y:S01]  /*5690*/  SHF.L.U64.HI R99, R18, 0x1, R99 ;  /* 0x0000000112637819 */ /* 0x000fe20000010263 */
[-C--:B------:R-:W-:Y:S01]  /*56a0*/  FMUL R58, R58, R90.reuse ;  /* 0x0000005a3a3a7220 */ /* 0x080fe20000400000 */
[----:B------:R-:W-:Y:S01]  /*56b0*/  LEA.HI.X R7, R16, UR5, R3, 0x1, P1 ;  /* 0x0000000510077c11 */ /* 0x000fe200088f0c03 */
[-C--:B------:R-:W-:Y:S01]  /*56c0*/  FMUL R59, R59, R90.reuse ;  /* 0x0000005a3b3b7220 */ /* 0x080fe20000400000 */
[----:B------:R-:W-:Y:S01]  /*56d0*/  ISETP.GT.AND P1, PT, R88, RZ, P2 ;  /* 0x000000ff5800720c */ /* 0x000fe20001724270 */
[----:B------:R-:W-:Y:S01]  /*56e0*/  FMUL R60, R60, R90 ;  /* 0x0000005a3c3c7220 */ /* 0x000fe20000400000 */
[----:B------:R-:W-:Y:S01]  /*56f0*/  F2FP.BF16.F32.PACK_AB R56, RZ, R56 ;  /* 0x00000038ff38723e */ /* 0x000fe200000010ff */
[----:B------:R-:W-:Y:S01]  /*5700*/  FMUL R61, R61, R90 ;  /* 0x0000005a3d3d7220 */ /* 0x000fe20000400000 */
[----:B------:R-:W-:Y:S01]  /*5710*/  F2FP.BF16.F32.PACK_AB R57, RZ, R57 ;  /* 0x00000039ff39723e */ /* 0x000fe200000010ff */
[----:B------:R-:W-:Y:S01]  /*5720*/  IMAD.SHL.U32 R9, R94, 0x2, RZ ;  /* 0x000000025e097824 */ /* 0x000fe200078e00ff */
[----:B------:R-:W-:Y:S01]  /*5730*/  ISETP.GT.AND P5, PT, R0, 0x8, PT ;  /* 0x000000080000780c */ /* 0x000fe20003fa4270 */
[----:B------:R-:W-:Y:S01]  /*5740*/  @P0 STG.E.U16 desc[UR12][R6.64], R56 ;  /* 0x0000003806000986 */ /* 0x000fe2000c10150c */
[----:B------:R-:W-:Y:S01]  /*5750*/  IADD3 R4, P0, R11, R6, RZ ;  /* 0x000000060b047210 */ /* 0x000fe20007f1e0ff */
[-C--:B------:R-:W-:Y:S01]  /*5760*/  FMUL R62, R62, R90.reuse ;  /* 0x0000005a3e3e7220 */ /* 0x080fe20000400000 */
[----:B------:R-:W-:Y:S01]  /*5770*/  ISETP.GT.AND P4, PT, R0, 0x9, PT ;  /* 0x000000090000780c */ /* 0x000fe20003f84270 */
[----:B------:R-:W-:Y:S01]  /*5780*/  FMUL R63, R63, R90 ;  /* 0x0000005a3f3f7220 */ /* 0x000fe20000400000 */
[C---:B------:R-:W-:Y:S01]  /*5790*/  ISETP.GT.AND P3, PT, R88.reuse, 0x8, P6 ;  /* 0x000000085800780c */ /* 0x040fe20003764270 */
[----:B------:R-:W-:Y:S01]  /*57a0*/  @P1 IMAD.MOV.U32 R2, RZ, RZ, R6 ;  /* 0x000000ffff021224 */ /* 0x000fe200078e0006 */
[C---:B------:R-:W-:Y:S01]  /*57b0*/  ISETP.GT.AND P2, PT, R88.reuse, 0x8, P2 ;  /* 0x000000085800780c */ /* 0x040fe20001744270 */
[--C-:B------:R-:W-:Y:S01]  /*57c0*/  @P1 IMAD.MOV.U32 R3, RZ, RZ, R7.reuse ;  /* 0x000000ffff031224 */ /* 0x100fe200078e0007 */
[----:B------:R-:W-:Y:S01]  /*57d0*/  F2FP.BF16.F32.PACK_AB R58, RZ, R58 ;  /* 0x0000003aff3a723e */ /* 0x000fe200000010ff */
[----:B------:R-:W-:Y:S01]  /*57e0*/  IMAD.X R5, R99, 0x1, R7, P0 ;  /* 0x0000000163057824 */ /* 0x000fe200000e0607 */
[----:B------:R-:W-:Y:S01]  /*57f0*/  ISETP.GT.AND P0, PT, R88, RZ, P5 ;  /* 0x000000ff5800720c */ /* 0x000fe20002f04270 */
[-C--:B------:R-:W-:Y:S01]  /*5800*/  FMUL R64, R64, R90.reuse ;  /* 0x0000005a40407220 */ /* 0x080fe20000400000 */
[----:B------:R0:W-:Y:S01]  /*5810*/  @P1 STG.E.U16 desc[UR12][R2.64+0x2], R57 ;  /* 0x0000023902001986 */ /* 0x0001e2000c10150c */
[----:B------:R-:W-:Y:S01]  /*5820*/  ISETP.GT.AND P1, PT, R88, RZ, P4 ;  /* 0x000000ff5800720c */ /* 0x000fe20002724270 */
[-C--:B------:R-:W-:Y:S01]  /*5830*/  FMUL R65, R65, R90.reuse ;  /* 0x0000005a41417220 */ /* 0x080fe20000400000 */
[----:B------:R-:W-:Y:S01]  /*5840*/  F2FP.BF16.F32.PACK_AB R59, RZ, R59 ;  /* 0x0000003bff3b723e */ /* 0x000fe200000010ff */
[----:B------:R-:W-:Y:S01]  /*5850*/  FMUL R66, R66, R90 ;  /* 0x0000005a42427220 */ /* 0x000fe20000400000 */
[----:B------:R-:W-:Y:S01]  /*5860*/  F2FP.BF16.F32.PACK_AB R60, RZ, R60 ;  /* 0x0000003cff3c723e */ /* 0x000fe200000010ff */
[----:B------:R-:W-:Y:S01]  /*5870*/  @P3 STG.E.U16 desc[UR12][R4.64], R58 ;  /* 0x0000003a04003986 */ /* 0x000fe2000c10150c */
[----:B------:R-:W-:Y:S01]  /*5880*/  F2FP.BF16.F32.PACK_AB R61, RZ, R61 ;  /* 0x0000003dff3d723e */ /* 0x000fe200000010ff */
[-C--:B------:R-:W-:Y:S01]  /*5890*/  FMUL R67, R67, R90.reuse ;  /* 0x0000005a43437220 */ /* 0x080fe20000400000 */
[----:B------:R-:W-:Y:S01]  /*58a0*/  SHF.L.U64.HI R97, R94, 0x1, R97 ;  /* 0x000000015e617819 */ /* 0x000fe20000010261 */
[----:B------:R-:W-:Y:S01]  /*58b0*/  @P2 STG.E.U16 desc[UR12][R4.64+0x2], R59 ;  /* 0x0000023b04002986 */ /* 0x000fe2000c10150c */
[----:B------:R-:W-:Y:S01]  /*58c0*/  ISETP.GT.AND P2, PT, R88, 0x8, P5 ;  /* 0x000000085800780c */ /* 0x000fe20002f44270 */
[----:B------:R-:W-:Y:S01]  /*58d0*/  FMUL R68, R68, R90 ;  /* 0x0000005a44447220 */ /* 0x000fe20000400000 */
[----:B------:R-:W-:Y:S01]  /*58e0*/  ISETP.GT.AND P3, PT, R0, 0x10, PT ;  /* 0x000000100000780c */ /* 0x000fe20003f64270 */
[----:B------:R-:W-:Y:S01]  /*58f0*/  @P0 STG.E.U16 desc[UR12][R6.64+0x10], R60 ;  /* 0x0000103c06000986 */ /* 0x000fe2000c10150c */
[----:B------:R-:W-:Y:S01]  /*5900*/  F2FP.BF16.F32.PACK_AB R62, RZ, R62 ;  /* 0x0000003eff3e723e */ /* 0x000fe200000010ff */
[----:B------:R-:W-:Y:S01]  /*5910*/  FMUL R69, R69, R90 ;  /* 0x0000005a45457220 */ /* 0x000fe20000400000 */
[----:B------:R-:W-:Y:S01]  /*5920*/  F2FP.BF16.F32.PACK_AB R63, RZ, R63 ;  /* 0x0000003fff3f723e */ /* 0x000fe200000010ff */
[----:B------:R-:W-:Y:S01]  /*5930*/  @P1 STG.E.U16 desc[UR12][R6.64+0x12], R61 ;  /* 0x0000123d06001986 */ /* 0x000fe2000c10150c */
[----:B0-----:R-:W-:Y:S01]  /*5940*/  IADD3 R2, P0, P1, R9, R6, R11 ;  /* 0x0000000609027210 */ /* 0x001fe2000791e00b */
[----:B------:R-:W-:Y:S01]  /*5950*/  FMUL R70, R70, R90 ;  /* 0x0000005a46467220 */ /* 0x000fe20000400000 */
[----:B------:R-:W-:Y:S01]  /*5960*/  F2FP.BF16.F32.PACK_AB R64, RZ, R64 ;  /* 0x00000040ff40723e */ /* 0x000fe200000010ff */
[-C--:B------:R-:W-:Y:S01]  /*5970*/  FMUL R71, R71, R90.reuse ;  /* 0x0000005a47477220 */ /* 0x080fe20000400000 */
[----:B------:R-:W-:Y:S01]  /*5980*/  IADD3.X R3, R97, R7, R99, P0, P1 ;  /* 0x0000000761037210 */ /* 0x000fe200007e2463 */
[----:B------:R-:W-:Y:S01]  /*5990*/  @P2 STG.E.U16 desc[UR12][R4.64+0x10], R62 ;  /* 0x0000103e04002986 */ /* 0x000fe2000c10150c */
[----:B------:R-:W-:Y:S01]  /*59a0*/  ISETP.GT.AND P1, PT, R88, 0x8, P4 ;  /* 0x000000085800780c */ /* 0x000fe20002724270 */
[-C--:B------:R-:W-:Y:S01]  /*59b0*/  FMUL R72, R72, R90.reuse ;  /* 0x0000005a48487220 */ /* 0x080fe20000400000 */
[----:B------:R-:W-:Y:S01]  /*59c0*/  ISETP.GT.AND P0, PT, R88, RZ, P3 ;  /* 0x000000ff5800720c */ /* 0x000fe20001f04270 */
[-C--:B------:R-:W-:Y:S01]  /*59d0*/  FMUL R73, R73, R90.reuse ;  /* 0x0000005a49497220 */ /* 0x080fe20000400000 */
[----:B------:R-:W-:Y:S01]  /*59e0*/  ISETP.GT.AND P2, PT, R0, 0x11, PT ;  /* 0x000000110000780c */ /* 0x000fe20003f44270 */
[-C--:B------:R-:W-:Y:S01]  /*59f0*/  FMUL R74, R74, R90.reuse ;  /* 0x0000005a4a4a7220 */ /* 0x080fe20000400000 */
[----:B------:R-:W-:Y:S01]  /*5a00*/  F2FP.BF16.F32.PACK_AB R65, RZ, R65 ;  /* 0x00000041ff41723e */ /* 0x000fe200000010ff */
[----:B------:R-:W-:Y:S01]  /*5a10*/  FMUL R75, R75, R90 ;  /* 0x0000005a4b4b7220 */ /* 0x000fe20000400000 */
[----:B------:R-:W-:Y:S01]  /*5a20*/  F2FP.BF16.F32.PACK_AB R66, RZ, R66 ;  /* 0x00000042ff42723e */ /* 0x000fe200000010ff */
[-C--:B------:R-:W-:Y:S01]  /*5a30*/  FMUL R76, R76, R90.reuse ;  /* 0x0000005a4c4c7220 */ /* 0x080fe20000400000 */
[----:B------:R-:W-:Y:S01]  /*5a40*/  F2FP.BF16.F32.PACK_AB R67, RZ, R67 ;  /* 0x00000043ff43723e */ /* 0x000fe200000010ff */
[----:B------:R-:W-:Y:S01]  /*5a50*/  FMUL R77, R77, R90 ;  /* 0x0000005a4d4d7220 */ /* 0x000fe20000400000 */
[----:B------:R-:W-:Y:S01]  /*5a60*/  F2FP.BF16.F32.PACK_AB R68, RZ, R68 ;  /* 0x00000044ff44723e */ /* 0x000fe200000010ff */
[----:B------:R-:W-:Y:S01]  /*5a70*/  @P1 STG.E.U16 desc[UR12][R4.64+0x12], R63 ;  /* 0x0000123f04001986 */ /* 0x000fe2000c10150c */
[----:B------:R-:W-:Y:S01]  /*5a80*/  ISETP.GT.AND P1, PT, R0, 0x19, PT ;  /* 0x000000190000780c */ /* 0x000fe20003f24270 */
[-C--:B------:R-:W-:Y:S01]  /*5a90*/  FMUL R78, R78, R90.reuse ;  /* 0x0000005a4e4e7220 */ /* 0x080fe20000400000 */
[----:B------:R-:W-:Y:S01]  /*5aa0*/  F2FP.BF16.F32.PACK_AB R69, RZ, R69 ;  /* 0x00000045ff45723e */ /* 0x000fe200000010ff */
[----:B------:R-:W-:Y:S01]  /*5ab0*/  @P0 STG.E.U16 desc[UR12][R6.64+0x20], R64 ;  /* 0x0000204006000986 */ /* 0x000fe2000c10150c */
[----:B------:R-:W-:Y:S01]  /*5ac0*/  ISETP.GT.AND P0, PT, R88, RZ, P2 ;  /* 0x000000ff5800720c */ /* 0x000fe20001704270 */
[----:B------:R-:W-:Y:S01]  /*5ad0*/  FMUL R79, R79, R90 ;  /* 0x0000005a4f4f7220 */ /* 0x000fe20000400000 */
[----:B------:R-:W-:Y:S01]  /*5ae0*/  F2FP.BF16.F32.PACK_AB R70, RZ, R70 ;  /* 0x00000046ff46723e */ /* 0x000fe200000010ff */
        /* <DEDUP_REMOVED lines=10> */
[----:B------:R-:W-:Y:S01]  /*5b90*/  @P0 STG.E.U16 desc[UR12][R6.64+0x22], R65 ;  /* 0x0000224106000986 */ /* 0x000fe2000c10150c */
[----:B------:R-:W-:Y:S01]  /*5ba0*/  ISETP.GT.AND P0, PT, R88, 0x8, P3 ;  /* 0x000000085800780c */ /* 0x000fe20001f04270 */
[-C--:B------:R-:W-:Y:S01]  /*5bb0*/  FMUL R85, R85, R90.reuse ;  /* 0x0000005a55557220 */ /* 0x080fe20000400000 */
[----:B------:R-:W-:Y:S01]  /*5bc0*/  ISETP.GT.AND P5, PT, R0, 0x28, PT ;  /* 0x000000280000780c */ /* 0x000fe20003fa4270 */
        /* <DEDUP_REMOVED lines=8> */
[-C--:B------:R-:W-:Y:S01]  /*5c50*/  FMUL R26, R26, R90.reuse ;  /* 0x0000005a1a1a7220 */ /* 0x080fe20000400000 */
[----:B------:R-:W-:Y:S01]  /*5c60*/  ISETP.GT.AND P4, PT, R0, 0x30, PT ;  /* 0x000000300000780c */ /* 0x000fe20003f84270 */
[----:B------:R-:W-:Y:S01]  /*5c70*/  @P0 STG.E.U16 desc[UR12][R4.64+0x20], R66 ;  /* 0x0000204204000986 */ /* 0x000fe2000c10150c */
[----:B------:R-:W-:Y:S01]  /*5c80*/  ISETP.GT.AND P0, PT, R88, 0x8, P2 ;  /* 0x000000085800780c */ /* 0x000fe20001704270 */
[-C--:B------:R-:W-:Y:S01]  /*5c90*/  FMUL R27, R27, R90.reuse ;  /* 0x0000005a1b1b7220 */ /* 0x080fe20000400000 */
[----:B------:R-:W-:Y:S01]  /*5ca0*/  ISETP.GT.AND P2, PT, R0, 0x18, PT ;  /* 0x000000180000780c */ /* 0x000fe20003f44270 */
[----:B------:R-:W-:Y:S01]  /*5cb0*/  FMUL R28, R28, R90 ;  /* 0x0000005a1c1c7220 */ /* 0x000fe20000400000 */
[----:B------:R-:W-:Y:S01]  /*5cc0*/  F2FP.BF16.F32.PACK_AB R80, RZ, R80 ;  /* 0x00000050ff50723e */ /* 0x000fe200000010ff */
        /* <DEDUP_REMOVED lines=8> */
[----:B------:R-:W-:Y:S01]  /*5d50*/  @P0 STG.E.U16 desc[UR12][R4.64+0x22], R67 ;  /* 0x0000224304000986 */ /* 0x000fe2000c10150c */
[----:B------:R-:W-:Y:S01]  /*5d60*/  ISETP.GT.AND P0, PT, R88, RZ, P2 ;  /* 0x000000ff5800720c */ /* 0x000fe20001704270 */
[----:B------:R-:W-:Y:S01]  /*5d70*/  FMUL R33, R33, R90 ;  /* 0x0000005a21217220 */ /* 0x000fe20000400000 */
[----:B------:R-:W-:Y:S01]  /*5d80*/  F2FP.BF16.F32.PACK_AB R84, RZ, R84 ;  /* 0x00000054ff54723e */ /* 0x000fe200000010ff */
[-C--:B------:R-:W-:Y:S01]  /*5d90*/  FMUL R34, R34, R90.reuse ;  /* 0x0000005a22227220 */ /* 0x080fe20000400000 */
[----:B------:R-:W-:Y:S01]  /*5da0*/  P2R R14, PR, RZ, 0x20 ;  /* 0x00000020ff0e7803 */ /* 0x000fe20000000000 */
        /* <DEDUP_REMOVED lines=9> */
[----:B------:R-:W-:Y:S01]  /*5e40*/  ISETP.GT.AND P0, PT, R88, RZ, P1 ;  /* 0x000000ff5800720c */ /* 0x000fe20000f04270 */
        /* <DEDUP_REMOVED lines=13> */
[----:B------:R-:W-:Y:S01]  /*5f20*/  ISETP.GT.AND P0, PT, R88, 0x8, P2 ;  /* 0x000000085800780c */ /* 0x000fe20001704270 */
        /* <DEDUP_REMOVED lines=22> */
[----:B------:R-:W-:Y:S01]  /*6090*/  FMUL R55, R55, R90 ;  /* 0x0000005a37377220 */ /* 0x000fe20000400000 */
[----:B------:R-:W-:-:S02]  /*60a0*/  F2FP.BF16.F32.PACK_AB R39, RZ, R39 ;  /* 0x00000027ff27723e */ /* 0x000fc400000010ff */
[----:B------:R-:W-:Y:S01]  /*60b0*/  F2FP.BF16.F32.PACK_AB R40, RZ, R40 ;  /* 0x00000028ff28723e */ /* 0x000fe200000010ff */
[----:B------:R-:W-:Y:S01]  /*60c0*/  @P0 STG.E.U16 desc[UR12][R4.64+0x32], R71 ;  /* 0x0000324704000986 */ /* 0x000fe2000c10150c */
[----:B------:R-:W-:Y:S02]  /*60d0*/  ISETP.GT.AND P0, PT, R88, RZ, P2 ;  /* 0x000000ff5800720c */ /* 0x000fe40001704270 */
[----:B------:R-:W-:Y:S02]  /*60e0*/  F2FP.BF16.F32.PACK_AB R41, RZ, R41 ;  /* 0x00000029ff29723e */ /* 0x000fe400000010ff */
[----:B------:R-:W-:Y:S02]  /*60f0*/  F2FP.BF16.F32.PACK_AB R42, RZ, R42 ;  /* 0x0000002aff2a723e */ /* 0x000fe400000010ff */
[----:B------:R-:W-:Y:S02]  /*6100*/  F2FP.BF16.F32.PACK_AB R43, RZ, R43 ;  /* 0x0000002bff2b723e */ /* 0x000fe400000010ff */
[----:B------:R-:W-:-:S02]  /*6110*/  F2FP.BF16.F32.PACK_AB R44, RZ, R44 ;  /* 0x0000002cff2c723e */ /* 0x000fc400000010ff */
[----:B------:R-:W-:Y:S02]  /*6120*/  F2FP.BF16.F32.PACK_AB R45, RZ, R45 ;  /* 0x0000002dff2d723e */ /* 0x000fe400000010ff */
[----:B------:R-:W-:Y:S01]  /*6130*/  F2FP.BF16.F32.PACK_AB R46, RZ, R46 ;  /* 0x0000002eff2e723e */ /* 0x000fe200000010ff */
[----:B------:R-:W-:Y:S01]  /*6140*/  @P0 STG.E.U16 desc[UR12][R6.64+0x40], R72 ;  /* 0x0000404806000986 */ /* 0x000fe2000c10150c */
[----:B------:R-:W-:Y:S02]  /*6150*/  ISETP.GT.AND P0, PT, R88, RZ, P1 ;  /* 0x000000ff5800720c */ /* 0x000fe40000f04270 */
[----:B------:R-:W-:Y:S02]  /*6160*/  F2FP.BF16.F32.PACK_AB R47, RZ, R47 ;  /* 0x0000002fff2f723e */ /* 0x000fe400000010ff */
[----:B------:R-:W-:Y:S02]  /*6170*/  F2FP.BF16.F32.PACK_AB R48, RZ, R48 ;  /* 0x00000030ff30723e */ /* 0x000fe400000010ff */
[----:B------:R-:W-:-:S02]  /*6180*/  F2FP.BF16.F32.PACK_AB R49, RZ, R49 ;  /* 0x00000031ff31723e */ /* 0x000fc400000010ff */
[----:B------:R-:W-:Y:S02]  /*6190*/  F2FP.BF16.F32.PACK_AB R50, RZ, R50 ;  /* 0x00000032ff32723e */ /* 0x000fe400000010ff */
[----:B------:R-:W-:Y:S02]  /*61a0*/  F2FP.BF16.F32.PACK_AB R51, RZ, R51 ;  /* 0x00000033ff33723e */ /* 0x000fe400000010ff */
[----:B------:R-:W-:Y:S01]  /*61b0*/  F2FP.BF16.F32.PACK_AB R52, RZ, R52 ;  /* 0x00000034ff34723e */ /* 0x000fe200000010ff */
[----:B------:R-:W-:Y:S01]  /*61c0*/  @P0 STG.E.U16 desc[UR12][R6.64+0x42], R73 ;  /* 0x0000424906000986 */ /* 0x000fe2000c10150c */
[----:B------:R-:W-:Y:S02]  /*61d0*/  ISETP.GT.AND P0, PT, R88, 0x8, P2 ;  /* 0x000000085800780c */ /* 0x000fe40001704270 */
[----:B------:R-:W-:Y:S02]  /*61e0*/  ISETP.GT.AND P2, PT, R0, 0x38, PT ;  /* 0x000000380000780c */ /* 0x000fe40003f44270 */
[----:B------:R-:W-:-:S02]  /*61f0*/  F2FP.BF16.F32.PACK_AB R53, RZ, R53 ;  /* 0x00000035ff35723e */ /* 0x000fc400000010ff */
[----:B------:R-:W-:-:S07]  /*6200*/  F2FP.BF16.F32.PACK_AB R54, RZ, R54 ;  /* 0x00000036ff36723e */ /* 0x000fce00000010ff */
[----:B------:R-:W-:Y:S01]  /*6210*/  @P0 STG.E.U16 desc[UR12][R4.64+0x40], R74 ;  /* 0x0000404a04000986 */ /* 0x000fe2000c10150c */
[----:B------:R-:W-:-:S13]  /*6220*/  ISETP.GT.AND P0, PT, R88, 0x8, P1 ;  /* 0x000000085800780c */ /* 0x000fda0000f04270 */
[----:B------:R-:W-:Y:S01]  /*6230*/  @P0 STG.E.U16 desc[UR12][R4.64+0x42], R75 ;  /* 0x0000424b04000986 */ /* 0x000fe2000c10150c */
[----:B------:R-:W-:-:S13]  /*6240*/  ISETP.GT.AND P0, PT, R88, RZ, P5 ;  /* 0x000000ff5800720c */ /* 0x000fda0002f04270 */
[----:B------:R-:W-:Y:S01]  /*6250*/  @P0 STG.E.U16 desc[UR12][R6.64+0x50], R76 ;  /* 0x0000504c06000986 */ /* 0x000fe2000c10150c */
[----:B------:R-:W-:-:S04]  /*6260*/  ISETP.GT.AND P0, PT, R0, 0x29, PT ;  /* 0x000000290000780c */ /* 0x000fc80003f04270 */
[----:B------:R-:W-:-:S13]  /*6270*/  ISETP.GT.AND P1, PT, R88, RZ, P0 ;  /* 0x000000ff5800720c */ /* 0x000fda0000724270 */
[----:B------:R-:W-:Y:S01]  /*6280*/  @P1 STG.E.U16 desc[UR12][R6.64+0x52], R77 ;  /* 0x0000524d06001986 */ /* 0x000fe2000c10150c */
[----:B------:R-:W-:-:S13]  /*6290*/  ISETP.GT.AND P1, PT, R88, 0x8, P5 ;  /* 0x000000085800780c */ /* 0x000fda0002f24270 */
[----:B------:R-:W-:Y:S01]  /*62a0*/  @P1 STG.E.U16 desc[UR12][R4.64+0x50], R78 ;  /* 0x0000504e04001986 */ /* 0x000fe2000c10150c */
[----:B------:R-:W-:-:S13]  /*62b0*/  ISETP.GT.AND P1, PT, R88, 0x8, P0 ;  /* 0x000000085800780c */ /* 0x000fda0000724270 */
[----:B------:R-:W-:Y:S01]  /*62c0*/  @P1 STG.E.U16 desc[UR12][R4.64+0x52], R79 ;  /* 0x0000524f04001986 */ /* 0x000fe2000c10150c */
[----:B------:R-:W-:-:S13]  /*62d0*/  ISETP.GT.AND P1, PT, R88, RZ, P4 ;  /* 0x000000ff5800720c */ /* 0x000fda0002724270 */
[----:B------:R-:W-:Y:S01]  /*62e0*/  @P1 STG.E.U16 desc[UR12][R6.64+0x60], R80 ;  /* 0x0000605006001986 */ /* 0x000fe2000c10150c */
[----:B------:R-:W-:-:S13]  /*62f0*/  ISETP.GT.AND P1, PT, R88, RZ, P3 ;  /* 0x000000ff5800720c */ /* 0x000fda0001f24270 */
[----:B------:R-:W-:Y:S01]  /*6300*/  @P1 STG.E.U16 desc[UR12][R6.64+0x62], R81 ;  /* 0x0000625106001986 */ /* 0x000fe2000c10150c */
[----:B------:R-:W-:-:S13]  /*6310*/  ISETP.GT.AND P1, PT, R88, 0x8, P4 ;  /* 0x000000085800780c */ /* 0x000fda0002724270 */
[----:B------:R-:W-:Y:S01]  /*6320*/  @P1 STG.E.U16 desc[UR12][R4.64+0x60], R82 ;  /* 0x0000605204001986 */ /* 0x000fe2000c10150c */
[----:B------:R-:W-:-:S13]  /*6330*/  ISETP.GT.AND P1, PT, R88, 0x8, P3 ;  /* 0x000000085800780c */ /* 0x000fda0001f24270 */
[----:B------:R-:W-:Y:S01]  /*6340*/  @P1 STG.E.U16 desc[UR12][R4.64+0x62], R83 ;  /* 0x0000625304001986 */ /* 0x000fe2000c10150c */
[----:B------:R-:W-:-:S05]  /*6350*/  IADD3 R10, P1, R9, R4, RZ ;  /* 0x00000004090a7210 */ /* 0x000fca0007f3e0ff */
[----:B------:R-:W-:Y:S01]  /*6360*/  IMAD.X R11, R97, 0x1, R5, P1 ;  /* 0x00000001610b7824 */ /* 0x000fe200008e0605 */
[----:B------:R-:W-:-:S13]  /*6370*/  ISETP.GT.AND P1, PT, R88, RZ, P2 ;  /* 0x000000ff5800720c */ /* 0x000fda0001724270 */
[----:B------:R-:W-:Y:S01]  /*6380*/  @P1 STG.E.U16 desc[UR12][R6.64+0x70], R84 ;  /* 0x0000705406001986 */ /* 0x000fe2000c10150c */
[----:B------:R-:W-:-:S05]  /*6390*/  IADD3 R12, P1, R9, R4, RZ ;  /* 0x00000004090c7210 */ /* 0x000fca0007f3e0ff */
[----:B------:R-:W-:Y:S01]  /*63a0*/  IMAD.X R13, R97, 0x1, R5, P1 ;  /* 0x00000001610d7824 */ /* 0x000fe200008e0605 */
[----:B------:R-:W-:-:S05]  /*63b0*/  IADD3 R8, P1, R9, R6, RZ ;  /* 0x0000000609087210 */ /* 0x000fca0007f3e0ff */
[----:B------:R-:W-:Y:S01]  /*63c0*/  IMAD.X R9, R97, 0x1, R7, P1 ;  /* 0x0000000161097824 */ /* 0x000fe200008e0607 */
[----:B------:R-:W-:-:S04]  /*63d0*/  ISETP.GT.AND P1, PT, R0, 0x39, PT ;  /* 0x000000390000780c */ /* 0x000fc80003f24270 */
[----:B------:R-:W-:-:S13]  /*63e0*/  ISETP.GT.AND P5, PT, R88, RZ, P1 ;  /* 0x000000ff5800720c */ /* 0x000fda0000fa4270 */
[----:B------:R-:W-:Y:S01]  /*63f0*/  @P5 STG.E.U16 desc[UR12][R6.64+0x72], R85 ;  /* 0x0000725506005986 */ /* 0x000fe2000c10150c */
[----:B------:R-:W-:-:S13]  /*6400*/  ISETP.GT.AND P5, PT, R88, 0x8, P2 ;  /* 0x000000085800780c */ /* 0x000fda00017a4270 */
[----:B------:R-:W-:Y:S01]  /*6410*/  @P5 STG.E.U16 desc[UR12][R4.64+0x70], R86 ;  /* 0x0000705604005986 */ /* 0x000fe2000c10150c */
[----:B------:R-:W-:-:S13]  /*6420*/  ISETP.GT.AND P5, PT, R88, 0x8, P1 ;  /* 0x000000085800780c */ /* 0x000fda0000fa4270 */
[----:B------:R0:W-:Y:S01]  /*6430*/  @P5 STG.E.U16 desc[UR12][R4.64+0x72], R87 ;  /* 0x0000725704005986 */ /* 0x0001e2000c10150c */
[C---:B------:R-:W-:Y:S02]  /*6440*/  ISETP.GT.AND P5, PT, R88.reuse, 0x40, P6 ;  /* 0x000000405800780c */ /* 0x040fe400037a4270 */
[----:B------:R-:W-:-:S11]  /*6450*/  ISETP.GT.AND P6, PT, R88, 0x48, P6 ;  /* 0x000000485800780c */ /* 0x000fd600037c4270 */
[----:B------:R-:W-:Y:S01]  /*6460*/  @P5 STG.E.U16 desc[UR12][R8.64], R24 ;  /* 0x0000001808005986 */ /* 0x000fe2000c10150c */
[----:B------:R-:W-:-:S04]  /*6470*/  ISETP.GT.AND P5, PT, R0, 0x1, PT ;  /* 0x000000010000780c */ /* 0x000fc80003fa4270 */
[----:B------:R-:W-:-:S13]  /*6480*/  ISETP.GT.AND P5, PT, R88, 0x40, P5 ;  /* 0x000000405800780c */ /* 0x000fda0002fa4270 */
[----:B0-----:R-:W-:Y:S02]  /*6490*/  @P5 IMAD.MOV.U32 R4, RZ, RZ, R8 ;  /* 0x000000ffff045224 */ /* 0x001fe400078e0008 */
[----:B------:R-:W-:-:S05]  /*64a0*/  @P5 IMAD.MOV.U32 R5, RZ, RZ, R9 ;  /* 0x000000ffff055224 */ /* 0x000fca00078e0009 */
[----:B------:R0:W-:Y:S01]  /*64b0*/  @P5 STG.E.U16 desc[UR12][R4.64+0x2], R25 ;  /* 0x0000021904005986 */ /* 0x0001e2000c10150c */
[----:B------:R-:W-:-:S03]  /*64c0*/  ISETP.NE.AND P5, PT, R14, RZ, PT ;  /* 0x000000ff0e00720c */ /* 0x000fc60003fa5270 */
[----:B------:R-:W-:Y:S01]  /*64d0*/  @P6 STG.E.U16 desc[UR12][R10.64], R26 ;  /* 0x0000001a0a006986 */ /* 0x000fe2000c10150c */
[----:B------:R-:W-:-:S04]  /*64e0*/  ISETP.GT.AND P6, PT, R0, 0x1, PT ;  /* 0x000000010000780c */ /* 0x000fc80003fc4270 */
[----:B------:R-:W-:-:S13]  /*64f0*/  ISETP.GT.AND P6, PT, R88, 0x48, P6 ;  /* 0x000000485800780c */ /* 0x000fda00037c4270 */
[----:B------:R-:W-:Y:S01]  /*6500*/  @P6 STG.E.U16 desc[UR12][R12.64+0x2], R27 ;  /* 0x0000021b0c006986 */ /* 0x000fe2000c10150c */
[----:B------:R-:W-:-:S04]  /*6510*/  ISETP.GT.AND P6, PT, R0, 0x8, PT ;  /* 0x000000080000780c */ /* 0x000fc80003fc4270 */
[----:B------:R-:W-:-:S13]  /*6520*/  ISETP.GT.AND P6, PT, R88, 0x40, P6 ;  /* 0x000000405800780c */ /* 0x000fda00037c4270 */
[----:B0-----:R-:W-:Y:S02]  /*6530*/  @P6 IMAD.MOV.U32 R4, RZ, RZ, R8 ;  /* 0x000000ffff046224 */ /* 0x001fe400078e0008 */
[----:B------:R-:W-:-:S05]  /*6540*/  @P6 IMAD.MOV.U32 R5, RZ, RZ, R9 ;  /* 0x000000ffff056224 */ /* 0x000fca00078e0009 */
[----:B------:R0:W-:Y:S01]  /*6550*/  @P6 STG.E.U16 desc[UR12][R4.64+0x10], R28 ;  /* 0x0000101c04006986 */ /* 0x0001e2000c10150c */
[----:B------:R-:W-:-:S04]  /*6560*/  ISETP.GT.AND P6, PT, R0, 0x9, PT ;  /* 0x000000090000780c */ /* 0x000fc80003fc4270 */
[----:B------:R-:W-:-:S13]  /*6570*/  ISETP.GT.AND P6, PT, R88, 0x40, P6 ;  /* 0x000000405800780c */ /* 0x000fda00037c4270 */
[----:B0-----:R-:W-:Y:S02]  /*6580*/  @P6 IMAD.MOV.U32 R4, RZ, RZ, R8 ;  /* 0x000000ffff046224 */ /* 0x001fe400078e0008 */
[----:B------:R-:W-:-:S05]  /*6590*/  @P6 IMAD.MOV.U32 R5, RZ, RZ, R9 ;  /* 0x000000ffff056224 */ /* 0x000fca00078e0009 */
[----:B------:R0:W-:Y:S01]  /*65a0*/  @P6 STG.E.U16 desc[UR12][R4.64+0x12], R29 ;  /* 0x0000121d04006986 */ /* 0x0001e2000c10150c */
[----:B------:R-:W-:-:S04]  /*65b0*/  ISETP.GT.AND P6, PT, R0, 0x8, PT ;  /* 0x000000080000780c */ /* 0x000fc80003fc4270 */
[----:B------:R-:W-:-:S13]  /*65c0*/  ISETP.GT.AND P6, PT, R88, 0x48, P6 ;  /* 0x000000485800780c */ /* 0x000fda00037c4270 */
        /* <DEDUP_REMOVED lines=52> */
[C---:B------:R-:W-:Y:S02]  /*6910*/  ISETP.GT.AND P6, PT, R88.reuse, 0x40, P5 ;  /* 0x000000405800780c */ /* 0x040fe40002fc4270 */
[----:B------:R-:W-:-:S11]  /*6920*/  ISETP.GT.AND P5, PT, R88, 0x48, P5 ;  /* 0x000000485800780c */ /* 0x000fd60002fa4270 */
[----:B0-----:R-:W-:Y:S02]  /*6930*/  @P6 IMAD.MOV.U32 R4, RZ, RZ, R8 ;  /* 0x000000ffff046224 */ /* 0x001fe400078e0008 */
[----:B------:R-:W-:-:S05]  /*6940*/  @P6 IMAD.MOV.U32 R5, RZ, RZ, R9 ;  /* 0x000000ffff056224 */ /* 0x000fca00078e0009 */
[----:B------:R0:W-:Y:S01]  /*6950*/  @P6 STG.E.U16 desc[UR12][R4.64+0x50], R44 ;  /* 0x0000502c04006986 */ /* 0x0001e2000c10150c */
[C---:B------:R-:W-:Y:S02]  /*6960*/  ISETP.GT.AND P6, PT, R88.reuse, 0x40, P0 ;  /* 0x000000405800780c */ /* 0x040fe400007c4270 */
[----:B------:R-:W-:-:S11]  /*6970*/  ISETP.GT.AND P0, PT, R88, 0x48, P0 ;  /* 0x000000485800780c */ /* 0x000fd60000704270 */
[----:B0-----:R-:W-:Y:S02]  /*6980*/  @P6 IMAD.MOV.U32 R4, RZ, RZ, R8 ;  /* 0x000000ffff046224 */ /* 0x001fe400078e0008 */
[----:B------:R-:W-:-:S05]  /*6990*/  @P6 IMAD.MOV.U32 R5, RZ, RZ, R9 ;  /* 0x000000ffff056224 */ /* 0x000fca00078e0009 */
[----:B------:R0:W-:Y:S01]  /*69a0*/  @P6 STG.E.U16 desc[UR12][R4.64+0x52], R45 ;  /* 0x0000522d04006986 */ /* 0x0001e2000c10150c */
[C---:B------:R-:W-:Y:S02]  /*69b0*/  ISETP.GT.AND P6, PT, R88.reuse, 0x40, P4 ;  /* 0x000000405800780c */ /* 0x040fe400027c4270 */
[C---:B------:R-:W-:Y:S01]  /*69c0*/  ISETP.GT.AND P4, PT, R88.reuse, 0x48, P4 ;  /* 0x000000485800780c */ /* 0x040fe20002784270 */
[----:B------:R-:W-:Y:S01]  /*69d0*/  @P5 STG.E.U16 desc[UR12][R2.64+0x50], R46 ;  /* 0x0000502e02005986 */ /* 0x000fe2000c10150c */
[C---:B------:R-:W-:Y:S02]  /*69e0*/  ISETP.GT.AND P5, PT, R88.reuse, 0x40, P1 ;  /* 0x000000405800780c */ /* 0x040fe40000fa4270 */
[C---:B------:R-:W-:Y:S01]  /*69f0*/  ISETP.GT.AND P1, PT, R88.reuse, 0x48, P1 ;  /* 0x000000485800780c */ /* 0x040fe20000f24270 */
[----:B------:R-:W-:Y:S01]  /*6a00*/  @P0 STG.E.U16 desc[UR12][R2.64+0x52], R47 ;  /* 0x0000522f02000986 */ /* 0x000fe2000c10150c */
[C---:B------:R-:W-:Y:S02]  /*6a10*/  ISETP.GT.AND P0, PT, R88.reuse, 0x40, P3 ;  /* 0x000000405800780c */ /* 0x040fe40001f04270 */
[----:B------:R-:W-:-:S03]  /*6a20*/  ISETP.GT.AND P3, PT, R88, 0x48, P3 ;  /* 0x000000485800780c */ /* 0x000fc60001f64270 */
[----:B0-----:R-:W-:Y:S02]  /*6a30*/  @P6 IMAD.MOV.U32 R4, RZ, RZ, R8 ;  /* 0x000000ffff046224 */ /* 0x001fe400078e0008 */
[----:B------:R-:W-:-:S05]  /*6a40*/  @P6 IMAD.MOV.U32 R5, RZ, RZ, R9 ;  /* 0x000000ffff056224 */ /* 0x000fca00078e0009 */
[----:B------:R0:W-:Y:S01]  /*6a50*/  @P6 STG.E.U16 desc[UR12][R4.64+0x60], R48 ;  /* 0x0000603004006986 */ /* 0x0001e2000c10150c */
[C---:B------:R-:W-:Y:S02]  /*6a60*/  ISETP.GT.AND P6, PT, R88.reuse, 0x40, P2 ;  /* 0x000000405800780c */ /* 0x040fe400017c4270 */
[----:B------:R-:W-:Y:S01]  /*6a70*/  ISETP.GT.AND P2, PT, R88, 0x48, P2 ;  /* 0x000000485800780c */ /* 0x000fe20001744270 */
[----:B0-----:R-:W-:Y:S02]  /*6a80*/  @P0 IMAD.MOV.U32 R4, RZ, RZ, R8 ;  /* 0x000000ffff040224 */ /* 0x001fe400078e0008 */
[----:B------:R-:W-:-:S05]  /*6a90*/  @P0 IMAD.MOV.U32 R5, RZ, RZ, R9 ;  /* 0x000000ffff050224 */ /* 0x000fca00078e0009 */
[----:B------:R0:W-:Y:S04]  /*6aa0*/  @P0 STG.E.U16 desc[UR12][R4.64+0x62], R49 ;  /* 0x0000623104000986 */ /* 0x0001e8000c10150c */
[----:B------:R1:W-:Y:S04]  /*6ab0*/  @P4 STG.E.U16 desc[UR12][R2.64+0x60], R50 ;  /* 0x0000603202004986 */ /* 0x0003e8000c10150c */
[----:B------:R1:W-:Y:S01]  /*6ac0*/  @P3 STG.E.U16 desc[UR12][R2.64+0x62], R51 ;  /* 0x0000623302003986 */ /* 0x0003e2000c10150c */
[----:B0-----:R-:W-:Y:S02]  /*6ad0*/  @P6 IMAD.MOV.U32 R4, RZ, RZ, R8 ;  /* 0x000000ffff046224 */ /* 0x001fe400078e0008 */
[----:B------:R-:W-:-:S05]  /*6ae0*/  @P6 IMAD.MOV.U32 R5, RZ, RZ, R9 ;  /* 0x000000ffff056224 */ /* 0x000fca00078e0009 */
[----:B------:R1:W-:Y:S04]  /*6af0*/  @P6 STG.E.U16 desc[UR12][R4.64+0x70], R52 ;  /* 0x0000703404006986 */ /* 0x0003e8000c10150c */
[----:B------:R1:W-:Y:S04]  /*6b00*/  @P5 STG.E.U16 desc[UR12][R8.64+0x72], R53 ;  /* 0x0000723508005986 */ /* 0x0003e8000c10150c */
[----:B------:R1:W-:Y:S01]  /*6b10*/  @P2 STG.E.U16 desc[UR12][R2.64+0x70], R54 ;  /* 0x0000703602002986 */ /* 0x0003e2000c10150c */
[----:B------:R-:W-:Y:S05]  /*6b20*/  @!P1 EXIT ;  /* 0x000000000000994d */ /* 0x000fea0003800000 */
[----:B------:R-:W-:-:S05]  /*6b30*/  F2FP.BF16.F32.PACK_AB R55, RZ, R55 ;  /* 0x00000037ff37723e */ /* 0x000fca00000010ff */
[----:B------:R-:W-:Y:S01]  /*6b40*/  STG.E.U16 desc[UR12][R2.64+0x72], R55 ;  /* 0x0000723702007986 */ /* 0x000fe2000c10150c */
[----:B------:R-:W-:Y:S05]  /*6b50*/  EXIT ;  /* 0x000000000000794d */ /* 0x000fea0003800000 */
.L_x_14:
[----:B------:R-:W-:-:S13]  /*6b60*/  ISETP.NE.AND P0, PT, R11, RZ, PT ;  /* 0x000000ff0b00720c */ /* 0x000fda0003f05270 */
[----:B------:R-:W-:Y:S05]  /*6b70*/  @P0 EXIT ;  /* 0x000000000000094d */ /* 0x000fea0003800000 */
[----:B------:R-:W-:-:S13]  /*6b80*/  ELECT P0, URZ, PT ;  /* 0x00000000003f782f */ /* 0x000fda0003800000 */
[----:B------:R-:W-:Y:S05]  /*6b90*/  @!P0 BRA `(.L_x_151) ;  /* 0x0000000400e88947 */ /* 0x000fea0003800000 */
[----:B------:R-:W-:-:S13]  /*6ba0*/  ISETP.GE.AND P0, PT, R12, 0x1, PT ;  /* 0x000000010c00780c */ /* 0x000fda0003f06270 */
[----:B------:R-:W-:Y:S05]  /*6bb0*/  @!P0 BRA `(.L_x_151) ;  /* 0x0000000400e08947 */ /* 0x000fea0003800000 */
[----:B------:R-:W0:Y:S01]  /*6bc0*/  S2R R13, SR_CgaCtaId ;  /* 0x00000000000d7919 */ /* 0x000e220000008800 */
[----:B------:R-:W1:Y:S01]  /*6bd0*/  LDC.64 R10, c[0x0][0x4f8] ;  /* 0x00013e00ff0a7b82 */ /* 0x000e620000000a00 */
[----:B------:R-:W-:Y:S01]  /*6be0*/  ULDC.64 UR4, c[0x0][0x4c0] ;  /* 0x0001300000047ab9 */ /* 0x000fe20000000a00 */
[----:B------:R-:W-:Y:S01]  /*6bf0*/  LOP3.LUT P0, RZ, R5, 0x1f, RZ, 0xc0, !PT ;  /* 0x0000001f05ff7812 */ /* 0x000fe2000780c0ff */
[----:B------:R-:W-:Y:S01]  /*6c00*/  IMAD.SHL.U32 R12, R4, 0x80, RZ ;  /* 0x00000080040c7824 */ /* 0x000fe200078e00ff */
[----:B------:R-:W-:Y:S01]  /*6c10*/  ISETP.NE.AND P2, PT, R7, RZ, PT ;  /* 0x000000ff0700720c */ /* 0x000fe20003f45270 */
[----:B------:R-:W-:Y:S01]  /*6c20*/  IMAD.SHL.U32 R95, R95, 0x40, RZ ;  /* 0x000000405f5f7824 */ /* 0x000fe200078e00ff */
[----:B------:R-:W-:Y:S01]  /*6c30*/  ISETP.NE.OR P0, PT, R7, RZ, !P0 ;  /* 0x000000ff0700720c */ /* 0x000fe20004705670 */
[----:B------:R-:W-:Y:S01]  /*6c40*/  IMAD.MOV.U32 R4, RZ, RZ, 0x1 ;  /* 0x00000001ff047424 */ /* 0x000fe200078e00ff */
[----:B------:R-:W3:Y:S01]  /*6c50*/  LDC R3, c[0x0][0x500] ;  /* 0x00014000ff037b82 */ /* 0x000ee20000000800 */
[----:B------:R-:W-:Y:S01]  /*6c60*/  LOP3.LUT R15, R2, 0x2, RZ, 0xfc, !PT ;  /* 0x00000002020f7812 */ /* 0x000fe200078efcff */
[----:B------:R-:W-:-:S02]  /*6c70*/  IMAD.MOV.U32 R5, RZ, RZ, RZ ;  /* 0x000000ffff057224 */ /* 0x000fc400078e00ff */
[----:B------:R-:W-:Y:S02]  /*6c80*/  IMAD.MOV.U32 R6, RZ, RZ, R9 ;  /* 0x000000ffff067224 */ /* 0x000fe400078e0009 */
[----:B------:R-:W-:Y:S02]  /*6c90*/  IMAD.MOV.U32 R16, RZ, RZ, RZ ;  /* 0x000000ffff107224 */ /* 0x000fe400078e00ff */
[----:B-1----:R-:W-:Y:S01]  /*6ca0*/  IMAD R10, R91, UR4, R10 ;  /* 0x000000045b0a7c24 */ /* 0x002fe2000f8e020a */
[----:B------:R-:W-:Y:S01]  /*6cb0*/  ULDC UR4, c[0x0][0x4c8] ;  /* 0x0001320000047ab9 */ /* 0x000fe20000000800 */
[----:B------:R-:W-:Y:S02]  /*6cc0*/  IMAD R11, R8, UR5, R11 ;  /* 0x00000005080b7c24 */ /* 0x000fe4000f8e020b */
[----:B0-----:R-:W-:Y:S02]  /*6cd0*/  IMAD.SHL.U32 R0, R13, 0x400, RZ ;  /* 0x000004000d007824 */ /* 0x001fe400078e00ff */
[----:B---3--:R-:W-:-:S02]  /*6ce0*/  IMAD R92, R92, UR4, R3 ;  /* 0x000000045c5c7c24 */ /* 0x008fc4000f8e0203 */
[----:B------:R-:W-:Y:S01]  /*6cf0*/  IMAD.SHL.U32 R3, R13, 0x10, RZ ;  /* 0x000000100d037824 */ /* 0x000fe200078e00ff */
[----:B------:R-:W-:Y:S01]  /*6d00*/  LOP3.LUT R0, R0, 0x400, RZ, 0xc0, !PT ;  /* 0x0000040000007812 */ /* 0x000fe200078ec0ff */
[----:B------:R-:W-:-:S07]  /*6d10*/  VIADD R13, R12, 0x40 ;  /* 0x000000400c0d7836 */ /* 0x000fce0000000000 */
.L_x_155:
[----:B------:R-:W0:Y:S01]  /*6d20*/  S2R R8, SR_CgaCtaId ;  /* 0x0000000000087919 */ /* 0x000e220000008800 */
[----:B------:R-:W-:-:S04]  /*6d30*/  MOV R7, 0x400 ;  /* 0x0000040000077802 */ /* 0x000fc80000000f00 */
[----:B0-----:R-:W-:Y:S02]  /*6d40*/  LEA R14, R8, R7, 0x18 ;  /* 0x00000007080e7211 */ /* 0x001fe400078ec0ff */
[----:B------:R-:W-:-:S03]  /*6d50*/  SHF.L.U32 R7, R4, 0x1f, RZ ;  /* 0x0000001f04077819 */ /* 0x000fc600000006ff */
[----:B------:R-:W-:-:S07]  /*6d60*/  IMAD R8, R5, 0x8, R14 ;  /* 0x0000000805087824 */ /* 0x000fce00078e020e */
.L_x_152:
[----:B0-----:R0:W1:Y:S02]  /*6d70*/  SYNCS.PHASECHK.TRANS64.TRYWAIT P1, [R8+URZ+0x36090], R7 ;  /* 0x03609007080075a7 */ /* 0x001064000802017f */
[----:B-1----:R-:W-:Y:S05]  /*6d80*/  @!P1 NANOSLEEP.SYNCS 0x989680 ;  /* 0x009896800000995d */ /* 0x002fea0003900000 */
[----:B------:R-:W1:Y:S02]  /*6d90*/  @!P1 SYNCS.PHASECHK.TRANS64 P1, [R8+URZ+0x36090], R7 ;  /* 0x03609007080095a7 */ /* 0x000e64000802007f */
[----:B-1----:R-:W-:Y:S05]  /*6da0*/  @!P1 BRA `(.L_x_152) ;  /* 0xfffffffc00f09947 */ /* 0x002fea000383ffff */
[----:B0-----:R-:W0:Y:S02]  /*6db0*/  @!P2 LDC R7, c[0x0][0x580] ;  /* 0x00016000ff07ab82 */ /* 0x001e240000000800 */
[----:B0-----:R0:W-:Y:S02]  /*6dc0*/  @!P2 SYNCS.ARRIVE.TRANS64 RZ, [R8+URZ+0x36000], R7 ;  /* 0x0360000708ffa9a7 */ /* 0x0011e4000800003f */
[----:B0-----:R-:W-:-:S04]  /*6dd0*/  PRMT R7, R15, 0x9910, RZ ;  /* 0x000099100f077816 */ /* 0x001fc800000000ff */
[----:B------:R-:W-:-:S13]  /*6de0*/  ISETP.NE.AND P1, PT, R7, 0x2, PT ;  /* 0x000000020700780c */ /* 0x000fda0003f25270 */
[----:B------:R-:W-:Y:S05]  /*6df0*/  @P1 BRA `(.L_x_153) ;  /* 0x0000000000041947 */ /* 0x000fea0003800000 */
[----:B------:R-:W-:Y:S01]  /*6e00*/  BPT.TRAP 0x1 ;  /* 0x000000040000795c */ /* 0x000fe20000300000 */
.L_x_153:
[----:B------:R-:W-:Y:S05]  /*6e10*/  @P0 BRA `(.L_x_154) ;  /* 0x0000000000040947 */ /* 0x000fea0003800000 */
[----:B------:R-:W-:Y:S01]  /*6e20*/  BPT.TRAP 0x1 ;  /* 0x000000040000795c */ /* 0x000fe20000300000 */
.L_x_154:
[----:B------:R-:W-:Y:S01]  /*6e30*/  R2UR UR7, R16 ;  /* 0x00000000100772ca */ /* 0x000fe200000e0000 */
[----:B------:R-:W-:Y:S01]  /*6e40*/  ULDC UR26, c[0x0][0x490] ;  /* 0x00012400001a7ab9 */ /* 0x000fe20000000800 */
[----:B------:R-:W-:Y:S01]  /*6e50*/  R2UR UR11, R3 ;  /* 0x00000000030b72ca */ /* 0x000fe200000e0000 */
[----:B------:R-:W-:Y:S01]  /*6e60*/  UISETP.NE.AND UP0, UPT, UR26, 0x1, UPT ;  /* 0x000000011a00788c */ /* 0x000fe2000bf05270 */
[----:B------:R-:W-:Y:S01]  /*6e70*/  IMAD R7, R5, 0x800, R0 ;  /* 0x0000080005077824 */ /* 0x000fe200078e0200 */
[----:B------:R-:W-:Y:S01]  /*6e80*/  ULDC UR27, c[0x0][0x49c] ;  /* 0x00012700001b7ab9 */ /* 0x000fe20000000800 */
[----:B------:R-:W-:Y:S01]  /*6e90*/  R2UR UR10, R8 ;  /* 0x00000000080a72ca */ /* 0x000fe200000e0000 */
[----:B------:R-:W-:Y:S01]  /*6ea0*/  UISETP.NE.AND UP1, UPT, UR27, 0x1, UPT ;  /* 0x000000011b00788c */ /* 0x000fe2000bf25270 */
[----:B------:R-:W-:Y:S01]  /*6eb0*/  R2UR UR18, R13 ;  /* 0x000000000d1272ca */ /* 0x000fe200000e0000 */
[----:B------:R-:W-:Y:S01]  /*6ec0*/  ULDC UR28, c[0x0][0x4a8] ;  /* 0x00012a00001c7ab9 */ /* 0x000fe20000000800 */
[----:B------:R-:W-:Y:S01]  /*6ed0*/  ULDC.64 UR32, c[0x0][0x198] ;  /* 0x0000660000207ab9 */ /* 0x000fe20000000a00 */
[----:B------:R-:W-:Y:S01]  /*6ee0*/  ULDC UR29, c[0x0][0x4cc] ;  /* 0x00013300001d7ab9 */ /* 0x000fe20000000800 */
[----:B------:R-:W-:Y:S01]  /*6ef0*/  UIADD3 UR20, UP2, UR32, 0x1f0, URZ ;  /* 0x000001f020147890 */ /* 0x000fe2000ff5e03f */
[C---:B------:R-:W-:Y:S01]  /*6f00*/  ISETP.GT.AND P3, PT, R6.reuse, 0x1, PT ;  /* 0x000000010600780c */ /* 0x040fe20003f64270 */
[----:B------:R-:W-:Y:S01]  /*6f10*/  USHF.L.U32 UR7, UR7, 0x5, URZ ;  /* 0x0000000507077899 */ /* 0x000fe2000800063f */
[----:B------:R-:W-:Y:S01]  /*6f20*/  VIADD R6, R6, 0xffffffff ;  /* 0xffffffff06067836 */ /* 0x000fe20000000000 */
[----:B------:R-:W-:Y:S01]  /*6f30*/  @UP0 ULDC UR4, c[0x0][0x494] ;  /* 0x0001250000040ab9 */ /* 0x000fe20000000800 */
[----:B------:R-:W-:Y:S01]  /*6f40*/  @UP0 ULDC UR6, c[0x0][0x498] ;  /* 0x0001260000060ab9 */ /* 0x000fe20000000800 */
[----:B------:R-:W-:Y:S01]  /*6f50*/  ULOP3.LUT UR11, UR7, 0x10, UR11, 0xf8, !UPT ;  /* 0x00000010070b7892 */ /* 0x000fe2000f8ef80b */
[----:B------:R-:W-:Y:S01]  /*6f60*/  VIADD R16, R16, 0x1 ;  /* 0x0000000110107836 */ /* 0x000fe20000000000 */
[----:B------:R-:W-:Y:S01]  /*6f70*/  @UP1 ULDC.64 UR8, c[0x0][0x4a0] ;  /* 0x0001280000081ab9 */ /* 0x000fe20000000a00 */
[----:B------:R-:W-:Y:S01]  /*6f80*/  ULDC UR30, c[0x0][0x4ec] ;  /* 0x00013b00001e7ab9 */ /* 0x000fe20000000800 */
[----:B------:R-:W-:Y:S01]  /*6f90*/  UIMAD.WIDE.U32 UR4, UR11, UR4, URZ ;  /* 0x000000040b0472a5 */ /* 0x000fe2000f8e003f */
[----:B------:R-:W-:-:S02]  /*6fa0*/  UMOV UR22, 0x0 ;  /* 0x0000000000167882 */ /* 0x000fc40000000000 */
[----:B------:R-:W-:Y:S01]  /*6fb0*/  UMOV UR15, UR11 ;  /* 0x0000000b000f7c82 */ /* 0x000fe20008000000 */
[----:B------:R-:W-:Y:S01]  /*6fc0*/  @UP0 USHF.R.U32.HI UR15, URZ, UR6, UR5 ;  /* 0x000000063f0f0299 */ /* 0x000fe20008011605 */
[C---:B------:R-:W-:Y:S01]  /*6fd0*/  R2UR UR6, R5.reuse ;  /* 0x00000000050672ca */ /* 0x040fe200000e0000 */
[----:B------:R-:W-:Y:S01]  /*6fe0*/  UISETP.NE.AND UP0, UPT, UR28, 0x1, UPT ;  /* 0x000000011c00788c */ /* 0x000fe2000bf05270 */
[----:B------:R-:W-:Y:S01]  /*6ff0*/  VIADD R5, R5, 0x1 ;  /* 0x0000000105057836 */ /* 0x000fe20000000000 */
[----:B------:R-:W-:Y:S01]  /*7000*/  UIMAD.WIDE.U32 UR4, UR15, UR8, URZ ;  /* 0x000000080f0472a5 */ /* 0x000fe2000f8e003f */
[----:B------:R-:W-:Y:S02]  /*7010*/  UMOV UR23, 0x10000000 ;  /* 0x1000000000177882 */ /* 0x000fe40000000000 */
[----:B------:R-:W-:Y:S01]  /*7020*/  UMOV UR21, UR15 ;  /* 0x0000000f00157c82 */ /* 0x000fe20008000000 */
[----:B------:R-:W-:Y:S01]  /*7030*/  @UP1 USHF.R.U32.HI UR21, URZ, UR9, UR5 ;  /* 0x000000093f151299 */ /* 0x000fe20008011605 */
[----:B------:R-:W-:Y:S01]  /*7040*/  ISETP.NE.AND P1, PT, R5, 0x12, PT ;  /* 0x000000120500780c */ /* 0x000fe20003f25270 */
[----:B------:R-:W-:Y:S01]  /*7050*/  UIADD3 UR24, UP1, UR32, 0xf0, URZ ;  /* 0x000000f020187890 */ /* 0x000fe2000ff3e03f */
[----:B------:R-:W-:Y:S01]  /*7060*/  R2UR UR4, R14 ;  /* 0x000000000e0472ca */ /* 0x000fe200000e0000 */
[----:B------:R-:W-:Y:S01]  /*7070*/  IMAD R14, R7, 0x2, R14 ;  /* 0x00000002070e7824 */ /* 0x000fe200078e020e */
[----:B------:R-:W-:Y:S01]  /*7080*/  UIADD3 UR5, UR10, 0x36000, URZ ;  /* 0x000360000a057890 */ /* 0x000fe2000fffe03f */
[----:B------:R-:W-:Y:S01]  /*7090*/  IMAD.U32 R7, R11, 0x20, R10 ;  /* 0x000000200b077824 */ /* 0x000fe200078e000a */
[----:B------:R-:W-:Y:S01]  /*70a0*/  @UP0 ULDC UR34, c[0x0][0x4b0] ;  /* 0x00012c0000220ab9 */ /* 0x000fe20000000800 */
[----:B------:R-:W-:Y:S01]  /*70b0*/  @UP0 ULDC UR10, c[0x0][0x4ac] ;  /* 0x00012b00000a0ab9 */ /* 0x000fe20000000800 */
[----:B------:R-:W-:Y:S01]  /*70c0*/  R2UR UR14, R14 ;  /* 0x000000000e0e72ca */ /* 0x000fe200000e0000 */
[----:B------:R-:W-:Y:S01]  /*70d0*/  IMAD.U32 R7, R92, 0x400, R7 ;  /* 0x000004005c077824 */ /* 0x000fe200078e0007 */
[----:B------:R-:W-:Y:S01]  /*70e0*/  UIADD3.X UR25, URZ, UR33, URZ, UP1, !UPT ;  /* 0x000000213f197290 */ /* 0x000fe20008ffe43f */
[----:B------:R-:W-:Y:S01]  /*70f0*/  SEL R5, R5, RZ, P1 ;  /* 0x000000ff05057207 */ /* 0x000fe20000800000 */
[----:B------:R-:W-:Y:S01]  /*7100*/  ULDC.64 UR8, c[0x0][0x4d0] ;  /* 0x0001340000087ab9 */ /* 0x000fe20000000a00 */
[----:B------:R-:W-:Y:S01]  /*7110*/  ULDC.64 UR12, c[0x0][0x4f0] ;  /* 0x00013c00000c7ab9 */ /* 0x000fe20000000a00 */
[----:B------:R-:W-:Y:S01]  /*7120*/  R2UR UR32, R7 ;  /* 0x00000000072072ca */ /* 0x000fe200000e0000 */
[----:B------:R-:W-:Y:S01]  /*7130*/  ULEA UR4, UR6, UR4, 0xd ;  /* 0x0000000406047291 */ /* 0x000fe2000f8e683f */
[----:B------:R-:W-:Y:S01]  /*7140*/  IMAD.MOV.U32 R7, RZ, RZ, 0x3 ;  /* 0x00000003ff077424 */ /* 0x000fe200078e00ff */
[----:B------:R-:W-:-:S02]  /*7150*/  UIADD3 UR6, -UR15, URZ, URZ ;  /* 0x0000003f0f067290 */ /* 0x000fc4000fffe13f */
[----:B------:R-:W-:Y:S02]  /*7160*/  UIADD3 UR16, UR4, 0x1000, URZ ;  /* 0x0000100004107890 */ /* 0x000fe4000fffe03f */
[----:B------:R-:W-:Y:S02]  /*7170*/  UIMAD UR26, UR26, UR6, UR11 ;  /* 0x000000061a1a72a4 */ /* 0x000fe4000f8e020b */
[----:B------:R-:W-:Y:S01]  /*7180*/  UIMAD.WIDE.U32 UR10, UR21, UR10, URZ ;  /* 0x0000000a150a72a5 */ /* 0x000fe2000f8e003f */
[----:B------:R-:W-:Y:S01]  /*7190*/  R2UR UR6, R12 ;  /* 0x000000000c0672ca */ /* 0x000fe200000e0000 */
[----:B------:R-:W-:Y:S02]  /*71a0*/  UIADD3 UR31, UR14, 0x24000, URZ ;  /* 0x000240000e1f7890 */ /* 0x000fe4000fffe03f */
[----:B------:R-:W-:Y:S01]  /*71b0*/  UIMAD UR26, UR26, UR29, UR30 ;  /* 0x0000001d1a1a72a4 */ /* 0x000fe2000f8e021e */
[----:B------:R-:W-:Y:S01]  /*71c0*/  R2UR UR29, R7 ;  /* 0x00000000071d72ca */ /* 0x000fe200000e0000 */
[----:B------:R-:W-:Y:S01]  /*71d0*/  UMOV UR14, UR21 ;  /* 0x00000015000e7c82 */ /* 0x000fe20008000000 */
[----:B------:R-:W-:Y:S01]  /*71e0*/  @UP0 USHF.R.U32.HI UR14, URZ, UR34, UR11 ;  /* 0x000000223f0e0299 */ /* 0x000fe2000801160b */
[----:B------:R-:W-:Y:S01]  /*71f0*/  R2UR UR30, R95 ;  /* 0x000000005f1e72ca */ /* 0x000fe200000e0000 */
[----:B------:R-:W-:Y:S01]  /*7200*/  UIADD3 UR11, -UR21, URZ, URZ ;  /* 0x0000003f150b7290 */ /* 0x000fe2000fffe13f */
[----:B------:R-:W-:Y:S01]  /*7210*/  SEL R7, RZ, 0x1, P1 ;  /* 0x00000001ff077807 */ /* 0x000fe20000800000 */
[----:B------:R-:W-:-:S02]  /*7220*/  UIADD3 UR10, -UR14, URZ, URZ ;  /* 0x0000003f0e0a7290 */ /* 0x000fc4000fffe13f */
[----:B------:R-:W-:Y:S01]  /*7230*/  UIMAD UR11, UR27, UR11, UR15 ;  /* 0x0000000b1b0b72a4 */ /* 0x000fe2000f8e020f */
[----:B------:R0:W-:Y:S01]  /*7240*/  UTMALDG.2D [UR4], [UR24], desc[UR22] ;  /* 0x00001604180075b4 */ /* 0x0001e20008009000 */
[----:B------:R-:W-:Y:S01]  /*7250*/  UIMAD UR10, UR28, UR10, UR21 ;  /* 0x0000000a1c0a72a4 */ /* 0x000fe2000f8e0215 */
[----:B------:R-:W-:Y:S01]  /*7260*/  LOP3.LUT R4, R4, R7, RZ, 0x3c, !PT ;  /* 0x0000000704047212 */ /* 0x000fe200078e3cff */
[----:B------:R-:W-:Y:S02]  /*7270*/  UIMAD UR12, UR11, UR8, UR12 ;  /* 0x000000080b0c72a4 */ /* 0x000fe4000f8e020c */
[----:B------:R-:W-:Y:S02]  /*7280*/  UIMAD UR13, UR10, UR9, UR13 ;  /* 0x000000090a0d72a4 */ /* 0x000fe4000f8e020d */
[----:B------:R-:W-:Y:S01]  /*7290*/  UIADD3.X UR21, URZ, UR33, URZ, UP2, !UPT ;  /* 0x000000213f157290 */ /* 0x000fe200097fe43f */
[----:B------:R-:W-:Y:S01]  /*72a0*/  UMOV UR17, UR5 ;  /* 0x0000000500117c82 */ /* 0x000fe20008000000 */
[----:B------:R-:W-:Y:S01]  /*72b0*/  UMOV UR19, UR7 ;  /* 0x0000000700137c82 */ /* 0x000fe20008000000 */
[----:B------:R-:W-:Y:S01]  /*72c0*/  UMOV UR10, UR30 ;  /* 0x0000001e000a7c82 */ /* 0x000fe20008000000 */
[----:B------:R-:W-:Y:S01]  /*72d0*/  UMOV UR9, UR5 ;  /* 0x0000000500097c82 */ /* 0x000fe20008000000 */
[----:B------:R-:W-:Y:S01]  /*72e0*/  UMOV UR8, UR31 ;  /* 0x0000001f00087c82 */ /* 0x000fe20008000000 */
[----:B------:R-:W-:Y:S01]  /*72f0*/  UMOV UR11, UR26 ;  /* 0x0000001a000b7c82 */ /* 0x000fe20008000000 */
[----:B------:R1:W-:Y:S01]  /*7300*/  UTMALDG.2D [UR16], [UR24], desc[UR22] ;  /* 0x00001610180075b4 */ /* 0x0003e20008009000 */
[----:B0-----:R-:W-:-:S09]  /*7310*/  UPRMT UR4, UR32, 0x5410, UR29 ;  /* 0x0000541020047896 */ /* 0x001fd2000800001d */
[----:B------:R1:W-:Y:S02]  /*7320*/  UTMALDG.5D.IM2COL.MULTICAST [UR8], [UR20], UR4 ;  /* 0x00000008140073b4 */ /* 0x0003e40008060804 */
[----:B-1----:R-:W-:Y:S05]  /*7330*/  @P3 BRA `(.L_x_155) ;  /* 0xfffffff800783947 */ /* 0x002fea000383ffff */
.L_x_151:
[----:B------:R-:W-:Y:S01]  /*7340*/  ISETP.GE.U32.AND P2, PT, R9, 0x12, PT ;  /* 0x000000120900780c */ /* 0x000fe20003f46070 */
[----:B------:R-:W-:Y:S05]  /*7350*/  WARPSYNC.ALL ;  /* 0x0000000000007948 */ /* 0x000fea0003800000 */
[----:B------:R-:W-:-:S07]  /*7360*/  ELECT P1, URZ, PT ;  /* 0x00000000003f782f */ /* 0x000fce0003820000 */
[----:B------:R-:W-:-:S05]  /*7370*/  @P2 IMAD.WIDE.U32 R4, R9, 0x38e38e39, RZ ;  /* 0x38e38e3909042825 */ /* 0x000fca00078e00ff */
[----:B------:R-:W-:-:S04]  /*7380*/  @P2 SHF.R.U32.HI R0, RZ, 0x2, R5 ;  /* 0x00000002ff002819 */ /* 0x000fc80000011605 */
[----:B------:R-:W-:-:S04]  /*7390*/  @P2 LOP3.LUT R0, R0, 0x1, RZ, 0xc0, !PT ;  /* 0x0000000100002812 */ /* 0x000fc800078ec0ff */
[----:B------:R-:W-:Y:S01]  /*73a0*/  @P2 ISETP.NE.U32.AND P0, PT, R0, 0x1, PT ;  /* 0x000000010000280c */ /* 0x000fe20003f05070 */
[----:B------:R-:W-:-:S12]  /*73b0*/  @!P1 EXIT ;  /* 0x000000000000994d */ /* 0x000fd80003800000 */
[----:B------:R-:W-:Y:S01]  /*73c0*/  LOP3.LUT R2, R2, 0x2, RZ, 0xfc, !PT ;  /* 0x0000000202027812 */ /* 0x000fe200078efcff */
[----:B------:R-:W-:Y:S01]  /*73d0*/  IMAD.MOV.U32 R0, RZ, RZ, 0x1 ;  /* 0x00000001ff007424 */ /* 0x000fe200078e00ff */
[----:B------:R-:W-:Y:S02]  /*73e0*/  @P2 ISETP.NE.U32.AND.EX P0, PT, RZ, RZ, PT, P0 ;  /* 0x000000ffff00220c */ /* 0x000fe40003f05100 */
[----:B------:R-:W-:Y:S02]  /*73f0*/  ISETP.NE.AND P1, PT, R2, 0x3, PT ;  /* 0x000000030200780c */ /* 0x000fe40003f25270 */
[----:B------:R-:W-:-:S11]  /*7400*/  @P2 SEL R0, RZ, 0x1, !P0 ;  /* 0x00000001ff002807 */ /* 0x000fd60004000000 */
[----:B------:R-:W-:Y:S05]  /*7410*/  @!P1 BRA `(.L_x_156) ;  /* 0x0000000000049947 */ /* 0x000fea0003800000 */
[----:B------:R-:W-:Y:S01]  /*7420*/  BPT.TRAP 0x1 ;  /* 0x000000040000795c */ /* 0x000fe20000300000 */
.L_x_156:
[----:B------:R-:W0:Y:S01]  /*7430*/  S2R R5, SR_CgaCtaId ;  /* 0x0000000000057919 */ /* 0x000e220000008800 */
[----:B------:R-:W-:Y:S01]  /*7440*/  IMAD.WIDE.U32 R2, R9, 0x38e38e39, RZ ;  /* 0x38e38e3909027825 */ /* 0x000fe200078e00ff */
[----:B------:R-:W-:-:S04]  /*7450*/  MOV R4, 0x400 ;  /* 0x0000040000047802 */ /* 0x000fc80000000f00 */
[----:B------:R-:W-:-:S05]  /*7460*/  SHF.R.U32.HI R2, RZ, 0x2, R3 ;  /* 0x00000002ff027819 */ /* 0x000fca0000011603 */
[----:B------:R-:W-:Y:S01]  /*7470*/  IMAD R9, R2, -0x12, R9 ;  /* 0xffffffee02097824 */ /* 0x000fe200078e0209 */
[----:B0-----:R-:W-:-:S05]  /*7480*/  LEA R4, R5, R4, 0x18 ;  /* 0x0000000405047211 */ /* 0x001fca00078ec0ff */
[----:B------:R-:W-:Y:S01]  /*7490*/  VIADD R2, R4, 0x36090 ;  /* 0x0003609004027836 */ /* 0x000fe20000000000 */
[----:B------:R-:W-:-:S03]  /*74a0*/  SHF.L.U32 R4, R0, 0x1f, RZ ;  /* 0x0000001f00047819 */ /* 0x000fc600000006ff */
[----:B------:R-:W-:-:S07]  /*74b0*/  IMAD R3, R9, 0x8, R2 ;  /* 0x0000000809037824 */ /* 0x000fce00078e0202 */
.L_x_157:
[----:B0-----:R0:W1:Y:S02]  /*74c0*/  SYNCS.PHASECHK.TRANS64.TRYWAIT P0, [R3+URZ], R4 ;  /* 0x00000004030075a7 */ /* 0x001064000800017f */
[----:B-1----:R-:W-:Y:S05]  /*74d0*/  @!P0 NANOSLEEP.SYNCS 0x989680 ;  /* 0x009896800000895d */ /* 0x002fea0003900000 */
[----:B------:R-:W1:Y:S02]  /*74e0*/  @!P0 SYNCS.PHASECHK.TRANS64 P0, [R3+URZ], R4 ;  /* 0x00000004030085a7 */ /* 0x000e64000800007f */
[----:B-1----:R-:W-:Y:S05]  /*74f0*/  @!P0 BRA `(.L_x_157) ;  /* 0xfffffffc00f08947 */ /* 0x002fea000383ffff */
[----:B------:R-:W-:-:S05]  /*7500*/  VIADD R9, R9, 0x1 ;  /* 0x0000000109097836 */ /* 0x000fca0000000000 */
[----:B------:R-:W-:-:S04]  /*7510*/  ISETP.NE.AND P0, PT, R9, 0x12, PT ;  /* 0x000000120900780c */ /* 0x000fc80003f05270 */
[----:B0-----:R-:W-:Y:S02]  /*7520*/  SEL R3, RZ, 0x1, P0 ;  /* 0x00000001ff037807 */ /* 0x001fe40000000000 */
[----:B------:R-:W-:Y:S02]  /*7530*/  SEL R9, R9, RZ, P0 ;  /* 0x000000ff09097207 */ /* 0x000fe40000000000 */
[----:B------:R-:W-:-:S03]  /*7540*/  LOP3.LUT R5, R0, R3, RZ, 0x3c, !PT ;  /* 0x0000000300057212 */ /* 0x000fc600078e3cff */
[----:B------:R-:W-:Y:S01]  /*7550*/  IMAD R0, R9, 0x8, R2 ;  /* 0x0000000809007824 */ /* 0x000fe200078e0202 */
[----:B------:R-:W-:-:S07]  /*7560*/  SHF.L.U32 R3, R5, 0x1f, RZ ;  /* 0x0000001f05037819 */ /* 0x000fce00000006ff */
.L_x_158:
        /* <DEDUP_REMOVED lines=11> */
.L_x_159:
        /* <DEDUP_REMOVED lines=11> */
.L_x_160:
        /* <DEDUP_REMOVED lines=11> */
.L_x_161:
        /* <DEDUP_REMOVED lines=11> */
.L_x_162:
        /* <DEDUP_REMOVED lines=11> */
.L_x_163:
        /* <DEDUP_REMOVED lines=11> */
.L_x_164:
        /* <DEDUP_REMOVED lines=11> */
.L_x_165:
        /* <DEDUP_REMOVED lines=11> */
.L_x_166:
        /* <DEDUP_REMOVED lines=11> */
.L_x_167:
        /* <DEDUP_REMOVED lines=11> */
.L_x_168:
        /* <DEDUP_REMOVED lines=11> */
.L_x_169:
        /* <DEDUP_REMOVED lines=11> */
.L_x_170:
        /* <DEDUP_REMOVED lines=11> */
.L_x_171:
        /* <DEDUP_REMOVED lines=11> */
.L_x_172:
        /* <DEDUP_REMOVED lines=11> */
.L_x_173:
        /* <DEDUP_REMOVED lines=11> */
.L_x_174:
[----:B0-----:R0:W1:Y:S02]  /*8070*/  SYNCS.PHASECHK.TRANS64.TRYWAIT P0, [R9+URZ], R0 ;  /* 0x00000000090075a7 */ /* 0x001064000800017f */
[----:B-1----:R-:W-:Y:S05]  /*8080*/  @!P0 NANOSLEEP.SYNCS 0x989680 ;  /* 0x009896800000895d */ /* 0x002fea0003900000 */
[----:B------:R-:W1:Y:S02]  /*8090*/  @!P0 SYNCS.PHASECHK.TRANS64 P0, [R9+URZ], R0 ;  /* 0x00000000090085a7 */ /* 0x000e64000800007f */
[----:B-1----:R-:W-:Y:S05]  /*80a0*/  @P0 EXIT ;  /* 0x000000000000094d */ /* 0x002fea0003800000 */
[----:B------:R-:W-:Y:S05]  /*80b0*/  BRA `(.L_x_174) ;  /* 0xfffffffc00ec7947 */ /* 0x000fea000383ffff */
.L_x_175:
[----:B------:R-:W-:-:S00]  /*80c0*/  BRA `(.L_x_175) ;  /* 0xfffffffc00fc7947 */ /* 0x000fc0000383ffff */
[----:B------:R-:W-:-:S00]  /*80d0*/  NOP ;  /* 0x0000000000007918 */ /* 0x000fc00000000000 */
        /* <DEDUP_REMOVED lines=10> */
.L_x_176:


//--------------------- .nv.shared._ZN7cutlass13device_kernelINS_4conv6kernel13ConvUniversalINS1_16ConvProblemShapeILNS1_8OperatorE2ELi3EEENS1_10collective14CollectiveConvINS1_46MainloopSm90TmaGmmaWarpSpecializedImplicitGemmILS5_2ELi18ELi3EN4cute5tupleIJNSA_1CILi2EEENSC_ILi1EEESE_EEENS1_36KernelImplicitTmaWarpSpecializedSm90ELi1EEENSB_IJNSC_ILi128EEENSB_IJNSC_ILi64EEEEEENSB_IJNSC_ILi32EEEEEEEEENS_10bfloat16_tESO_NSA_8TiledMMAINSA_8MMA_AtomIJNSA_4SM904GMMA27MMA_64x64x16_F32BF16BF16_SSILNSS_5MajorE1ELSU_1ELNSS_7ScaleInE1ELSV_1EEEEEENSA_6LayoutINSB_IJSE_SE_SE_EEENSB_IJNSC_ILi0EEES10_S10_EEEEENSB_IJNSA_10UnderscoreES13_S13_EEEEENS7_6detail26Sm90ImplicitGemmTileTraitsINSA_13SM90_TMA_LOADENSA_14ComposedLayoutINSA_7SwizzleILi3ELi4ELi3EEENSA_18smem_ptr_flag_bitsILi16EEENSY_INSB_IJNSB_IJSJ_SD_EEENSB_IJNSC_ILi8EEENSC_ILi4EEEEEENSB_IJSE_NSC_ILi18EEEEEEEEENSB_IJNSB_IJSE_NSC_ILi2048EEEEEENSB_IJSJ_NSC_ILi512EEEEEENSB_IJS10_NSC_ILi4096EEEEEEEEEEEEEvEENS17_INSA_30SM90_TMA_LOAD_IM2COL_MULTICASTENS19_IS1B_S1D_NSY_INSB_IJNSB_IJSJ_SE_EEES1H_S1J_EEENSB_IJNSB_IJSE_S10_EEES1O_NSB_IJS10_S1L_EEEEEEEEEEvEEEENS_8epilogue10collective6detail29Sm90TmaWarpSpecializedAdapterINS26_15DefaultEpilogueISO_NSB_IJlNSB_IJSE_lllEEES10_EEES2B_NS25_6thread17LinearCombinationISO_Li1EffLNS2C_9ScaleType4KindE0ELNS_15FloatRoundStyleE2ESO_EENS_4gemm15EpilogueDefaultEEEEEvvEEEEvNT_6ParamsE --------------------------
	.section	.nv.shared._ZN7cutlass13device_kernelINS_4conv6kernel13ConvUniversalINS1_16ConvProblemShapeILNS1_8OperatorE2ELi3EEENS1_10collective14CollectiveConvINS1_46MainloopSm90TmaGmmaWarpSpecializedImplicitGemmILS5_2ELi18ELi3EN4cute5tupleIJNSA_1CILi2EEENSC_ILi1EEESE_EEENS1_36KernelImplicitTmaWarpSpecializedSm90ELi1EEENSB_IJNSC_ILi128EEENSB_IJNSC_ILi64EEEEEENSB_IJNSC_ILi32EEEEEEEEENS_10bfloat16_tESO_NSA_8TiledMMAINSA_8MMA_AtomIJNSA_4SM904GMMA27MMA_64x64x16_F32BF16BF16_SSILNSS_5MajorE1ELSU_1ELNSS_7ScaleInE1ELSV_1EEEEEENSA_6LayoutINSB_IJSE_SE_SE_EEENSB_IJNSC_ILi0EEES10_S10_EEEEENSB_IJNSA_10UnderscoreES13_S13_EEEEENS7_6detail26Sm90ImplicitGemmTileTraitsINSA_13SM90_TMA_LOADENSA_14ComposedLayoutINSA_7SwizzleILi3ELi4ELi3EEENSA_18smem_ptr_flag_bitsILi16EEENSY_INSB_IJNSB_IJSJ_SD_EEENSB_IJNSC_ILi8EEENSC_ILi4EEEEEENSB_IJSE_NSC_ILi18EEEEEEEEENSB_IJNSB_IJSE_NSC_ILi2048EEEEEENSB_IJSJ_NSC_ILi512EEEEEENSB_IJS10_NSC_ILi4096EEEEEEEEEEEEEvEENS17_INSA_30SM90_TMA_LOAD_IM2COL_MULTICASTENS19_IS1B_S1D_NSY_INSB_IJNSB_IJSJ_SE_EEES1H_S1J_EEENSB_IJNSB_IJSE_S10_EEES1O_NSB_IJS10_S1L_EEEEEEEEEEvEEEENS_8epilogue10collective6detail29Sm90TmaWarpSpecializedAdapterINS26_15DefaultEpilogueISO_NSB_IJlNSB_IJSE_lllEEES10_EEES2B_NS25_6thread17LinearCombinationISO_Li1EffLNS2C_9ScaleType4KindE0ELNS_15FloatRoundStyleE2ESO_EENS_4gemm15EpilogueDefaultEEEEEvvEEEEvNT_6ParamsE,"aw",@nobits
	.sectionflags	@""
	.align	16
	.zero		1024


//--------------------- .nv.shared.reserved.0     --------------------------
	.section	.nv.shared.reserved.0,"aw",@nobits
	.weak		__nv_reservedSMEM_offset_0_alias
	.size		__nv_reservedSMEM_offset_0_alias, 0, 0
	.other		__nv_reservedSMEM_offset_0_alias,@"STO_CUDA_RESERVED_SHARED STV_DEFAULT"
__nv_reservedSMEM_offset_0_alias:
	.zero		0


//--------------------- .nv.global                --------------------------
	.section	.nv.global,"aw",@nobits
.nv.global:
	.type		_ZN39_INTERNAL_ca23e3db_4_k_cu_36c5970d_28664cute1_E,@object
	.size		_ZN39_INTERNAL_ca23e3db_4_k_cu_36c5970d_28664cute1_E,(_ZN39_INTERNAL_ca23e3db_4_k_cu_36c5970d_28664cuda3std3__45__cpo6cbeginE - _ZN39_INTERNAL_ca23e3db_4_k_cu_36c5970d_28664cute1_E)
_ZN39_INTERNAL_ca23e3db_4_k_cu_36c5970d_28664cute1_E:
	.zero		1
	.type		_ZN39_INTERNAL_ca23e3db_4_k_cu_36c5970d_28664cuda3std3__45__cpo6cbeginE,@object
	.size		_ZN39_INTERNAL_ca23e3db_4_k_cu_36c5970d_28664cuda3std3__45__cpo6cbeginE,(_ZN39_INTERNAL_ca23e3db_4_k_cu_36c5970d_28664cuda3std3__48in_placeE - _ZN39_INTERNAL_ca23e3db_4_k_cu_36c5970d_28664cuda3std3__45__cpo6cbeginE)
_ZN39_INTERNAL_ca23e3db_4_k_cu_36c5970d_28664cuda3std3__45__cpo6cbeginE:
	.zero		1
	.type		_ZN39_INTERNAL_ca23e3db_4_k_cu_36c5970d_28664cuda3std3__48in_placeE,@object
	.size		_ZN39_INTERNAL_ca23e3db_4_k_cu_36c5970d_28664cuda3std3__48in_placeE,(_ZN39_INTERNAL_ca23e3db_4_k_cu_36c5970d_28664cuda3std6ranges3__45__cpo9iter_moveE - _ZN39_INTERNAL_ca23e3db_4_k_cu_36c5970d_28664cuda3std3__48in_placeE)
_ZN39_INTERNAL_ca23e3db_4_k_cu_36c5970d_28664cuda3std3__48in_placeE:
	.zero		1
	.type		_ZN39_INTERNAL_ca23e3db_4_k_cu_36c5970d_28664cuda3std6ranges3__45__cpo9iter_moveE,@object
	.size		_ZN39_INTERNAL_ca23e3db_4_k_cu_36c5970d_28664cuda3std6ranges3__45__cpo9iter_moveE,(_ZN39_INTERNAL_ca23e3db_4_k_cu_36c5970d_28664cuda3std3__45__cpo5beginE - _ZN39_INTERNAL_ca23e3db_4_k_cu_36c5970d_28664cuda3std6ranges3__45__cpo9iter_moveE)
_ZN39_INTERNAL_ca23e3db_4_k_cu_36c5970d_28664cuda3std6ranges3__45__cpo9iter_moveE:
	.zero		1
	.type		_ZN39_INTERNAL_ca23e3db_4_k_cu_36c5970d_28664cuda3std3__45__cpo5beginE,@object
	.size		_ZN39_INTERNAL_ca23e3db_4_k_cu_36c5970d_28664cuda3std3__45__cpo5beginE,(_ZN39_INTERNAL_ca23e3db_4_k_cu_36c5970d_28664cuda3std3__441_GLOBAL__N__ca23e3db_4_k_cu_36c5970d_28666ignoreE - _ZN39_INTERNAL_ca23e3db_4_k_cu_36c5970d_28664cuda3std3__45__cpo5beginE)
_ZN39_INTERNAL_ca23e3db_4_k_cu_36c5970d_28664cuda3std3__45__cpo5beginE:
	.zero		1
	.type		_ZN39_INTERNAL_ca23e3db_4_k_cu_36c5970d_28664cuda3std3__441_GLOBAL__N__ca23e3db_4_k_cu_36c5970d_28666ignoreE,@object
	.size		_ZN39_INTERNAL_ca23e3db_4_k_cu_36c5970d_28664cuda3std3__441_GLOBAL__N__ca23e3db_4_k_cu_36c5970d_28666ignoreE,(_ZN39_INTERNAL_ca23e3db_4_k_cu_36c5970d_28664cute7productE - _ZN39_INTERNAL_ca23e3db_4_k_cu_36c5970d_28664cuda3std3__441_GLOBAL__N__ca23e3db_4_k_cu_36c5970d_28666ignoreE)
_ZN39_INTERNAL_ca23e3db_4_k_cu_36c5970d_28664cuda3std3__441_GLOBAL__N__ca23e3db_4_k_cu_36c5970d_28666ignoreE:
	.zero		1
	.type		_ZN39_INTERNAL_ca23e3db_4_k_cu_36c5970d_28664cute7productE,@object
	.size		_ZN39_INTERNAL_ca23e3db_4_k_cu_36c5970d_28664cute7productE,(_ZN39_INTERNAL_ca23e3db_4_k_cu_36c5970d_28664cuda3std3__45__cpo3endE - _ZN39_INTERNAL_ca23e3db_4_k_cu_36c5970d_28664cute7productE)
_ZN39_INTERNAL_ca23e3db_4_k_cu_36c5970d_28664cute7productE:
	.zero		1
	.type		_ZN39_INTERNAL_ca23e3db_4_k_cu_36c5970d_28664cuda3std3__45__cpo3endE,@object
	.size		_ZN39_INTERNAL_ca23e3db_4_k_cu_36c5970d_28664cuda3std3__45__cpo3endE,(_ZN39_INTERNAL_ca23e3db_4_k_cu_36c5970d_28664cuda3std3__419piecewise_constructE - _ZN39_INTERNAL_ca23e3db_4_k_cu_36c5970d_28664cuda3std3__45__cpo3endE)
_ZN39_INTERNAL_ca23e3db_4_k_cu_36c5970d_28664cuda3std3__45__cpo3endE:
	.zero		1
	.type		_ZN39_INTERNAL_ca23e3db_4_k_cu_36c5970d_28664cuda3std3__419piecewise_constructE,@object
	.size		_ZN39_INTERNAL_ca23e3db_4_k_cu_36c5970d_28664cuda3std3__419piecewise_constructE,(_ZN39_INTERNAL_ca23e3db_4_k_cu_36c5970d_28664cuda3std3__45__cpo4cendE - _ZN39_INTERNAL_ca23e3db_4_k_cu_36c5970d_28664cuda3std3__419piecewise_constructE)
_ZN39_INTERNAL_ca23e3db_4_k_cu_36c5970d_28664cuda3std3__419piecewise_constructE:
	.zero		1
	.type		_ZN39_INTERNAL_ca23e3db_4_k_cu_36c5970d_28664cuda3std3__45__cpo4cendE,@object
	.size		_ZN39_INTERNAL_ca23e3db_4_k_cu_36c5970d_28664cuda3std3__45__cpo4cendE,(_ZN39_INTERNAL_ca23e3db_4_k_cu_36c5970d_28664cuda3std6ranges3__45__cpo4swapE - _ZN39_INTERNAL_ca23e3db_4_k_cu_36c5970d_28664cuda3std3__45__cpo4cendE)
_ZN39_INTERNAL_ca23e3db_4_k_cu_36c5970d_28664cuda3std3__45__cpo4cendE:
	.zero		1
	.type		_ZN39_INTERNAL_ca23e3db_4_k_cu_36c5970d_28664cuda3std6ranges3__45__cpo4swapE,@object
	.size		_ZN39_INTERNAL_ca23e3db_4_k_cu_36c5970d_28664cuda3std6ranges3__45__cpo4swapE,(.L_7 - _ZN39_INTERNAL_ca23e3db_4_k_cu_36c5970d_28664cuda3std6ranges3__45__cpo4swapE)
_ZN39_INTERNAL_ca23e3db_4_k_cu_36c5970d_28664cuda3std6ranges3__45__cpo4swapE:
	.zero		1
.L_7:


//--------------------- .nv.constant0._ZN7cutlass13device_kernelINS_4conv6kernel13ConvUniversalINS1_16ConvProblemShapeILNS1_8OperatorE2ELi3EEENS1_10collective14CollectiveConvINS1_46MainloopSm90TmaGmmaWarpSpecializedImplicitGemmILS5_2ELi18ELi3EN4cute5tupleIJNSA_1CILi2EEENSC_ILi1EEESE_EEENS1_36KernelImplicitTmaWarpSpecializedSm90ELi1EEENSB_IJNSC_ILi128EEENSB_IJNSC_ILi64EEEEEENSB_IJNSC_ILi32EEEEEEEEENS_10bfloat16_tESO_NSA_8TiledMMAINSA_8MMA_AtomIJNSA_4SM904GMMA27MMA_64x64x16_F32BF16BF16_SSILNSS_5MajorE1ELSU_1ELNSS_7ScaleInE1ELSV_1EEEEEENSA_6LayoutINSB_IJSE_SE_SE_EEENSB_IJNSC_ILi0EEES10_S10_EEEEENSB_IJNSA_10UnderscoreES13_S13_EEEEENS7_6detail26Sm90ImplicitGemmTileTraitsINSA_13SM90_TMA_LOADENSA_14ComposedLayoutINSA_7SwizzleILi3ELi4ELi3EEENSA_18smem_ptr_flag_bitsILi16EEENSY_INSB_IJNSB_IJSJ_SD_EEENSB_IJNSC_ILi8EEENSC_ILi4EEEEEENSB_IJSE_NSC_ILi18EEEEEEEEENSB_IJNSB_IJSE_NSC_ILi2048EEEEEENSB_IJSJ_NSC_ILi512EEEEEENSB_IJS10_NSC_ILi4096EEEEEEEEEEEEEvEENS17_INSA_30SM90_TMA_LOAD_IM2COL_MULTICASTENS19_IS1B_S1D_NSY_INSB_IJNSB_IJSJ_SE_EEES1H_S1J_EEENSB_IJNSB_IJSE_S10_EEES1O_NSB_IJS10_S1L_EEEEEEEEEEvEEEENS_8epilogue10collective6detail29Sm90TmaWarpSpecializedAdapterINS26_15DefaultEpilogueISO_NSB_IJlNSB_IJSE_lllEEES10_EEES2B_NS25_6thread17LinearCombinationISO_Li1EffLNS2C_9ScaleType4KindE0ELNS_15FloatRoundStyleE2ESO_EENS_4gemm15EpilogueDefaultEEEEEvvEEEEvNT_6ParamsE --------------------------
	.section	.nv.constant0._ZN7cutlass13device_kernelINS_4conv6kernel13ConvUniversalINS1_16ConvProblemShapeILNS1_8OperatorE2ELi3EEENS1_10collective14CollectiveConvINS1_46MainloopSm90TmaGmmaWarpSpecializedImplicitGemmILS5_2ELi18ELi3EN4cute5tupleIJNSA_1CILi2EEENSC_ILi1EEESE_EEENS1_36KernelImplicitTmaWarpSpecializedSm90ELi1EEENSB_IJNSC_ILi128EEENSB_IJNSC_ILi64EEEEEENSB_IJNSC_ILi32EEEEEEEEENS_10bfloat16_tESO_NSA_8TiledMMAINSA_8MMA_AtomIJNSA_4SM904GMMA27MMA_64x64x16_F32BF16BF16_SSILNSS_5MajorE1ELSU_1ELNSS_7ScaleInE1ELSV_1EEEEEENSA_6LayoutINSB_IJSE_SE_SE_EEENSB_IJNSC_ILi0EEES10_S10_EEEEENSB_IJNSA_10UnderscoreES13_S13_EEEEENS7_6detail26Sm90ImplicitGemmTileTraitsINSA_13SM90_TMA_LOADENSA_14ComposedLayoutINSA_7SwizzleILi3ELi4ELi3EEENSA_18smem_ptr_flag_bitsILi16EEENSY_INSB_IJNSB_IJSJ_SD_EEENSB_IJNSC_ILi8EEENSC_ILi4EEEEEENSB_IJSE_NSC_ILi18EEEEEEEEENSB_IJNSB_IJSE_NSC_ILi2048EEEEEENSB_IJSJ_NSC_ILi512EEEEEENSB_IJS10_NSC_ILi4096EEEEEEEEEEEEEvEENS17_INSA_30SM90_TMA_LOAD_IM2COL_MULTICASTENS19_IS1B_S1D_NSY_INSB_IJNSB_IJSJ_SE_EEES1H_S1J_EEENSB_IJNSB_IJSE_S10_EEES1O_NSB_IJS10_S1L_EEEEEEEEEEvEEEENS_8epilogue10collective6detail29Sm90TmaWarpSpecializedAdapterINS26_15DefaultEpilogueISO_NSB_IJlNSB_IJSE_lllEEES10_EEES2B_NS25_6thread17LinearCombinationISO_Li1EffLNS2C_9ScaleType4KindE0ELNS_15FloatRoundStyleE2ESO_EENS_4gemm15EpilogueDefaultEEEEEvvEEEEvNT_6ParamsE,"a",@progbits
	.sectionflags	@""
	.align	4
.nv.constant0._ZN7cutlass13device_kernelINS_4conv6kernel13ConvUniversalINS1_16ConvProblemShapeILNS1_8OperatorE2ELi3EEENS1_10collective14CollectiveConvINS1_46MainloopSm90TmaGmmaWarpSpecializedImplicitGemmILS5_2ELi18ELi3EN4cute5tupleIJNSA_1CILi2EEENSC_ILi1EEESE_EEENS1_36KernelImplicitTmaWarpSpecializedSm90ELi1EEENSB_IJNSC_ILi128EEENSB_IJNSC_ILi64EEEEEENSB_IJNSC_ILi32EEEEEEEEENS_10bfloat16_tESO_NSA_8TiledMMAINSA_8MMA_AtomIJNSA_4SM904GMMA27MMA_64x64x16_F32BF16BF16_SSILNSS_5MajorE1ELSU_1ELNSS_7ScaleInE1ELSV_1EEEEEENSA_6LayoutINSB_IJSE_SE_SE_EEENSB_IJNSC_ILi0EEES10_S10_EEEEENSB_IJNSA_10UnderscoreES13_S13_EEEEENS7_6detail26Sm90ImplicitGemmTileTraitsINSA_13SM90_TMA_LOADENSA_14ComposedLayoutINSA_7SwizzleILi3ELi4ELi3EEENSA_18smem_ptr_flag_bitsILi16EEENSY_INSB_IJNSB_IJSJ_SD_EEENSB_IJNSC_ILi8EEENSC_ILi4EEEEEENSB_IJSE_NSC_ILi18EEEEEEEEENSB_IJNSB_IJSE_NSC_ILi2048EEEEEENSB_IJSJ_NSC_ILi512EEEEEENSB_IJS10_NSC_ILi4096EEEEEEEEEEEEEvEENS17_INSA_30SM90_TMA_LOAD_IM2COL_MULTICASTENS19_IS1B_S1D_NSY_INSB_IJNSB_IJSJ_SE_EEES1H_S1J_EEENSB_IJNSB_IJSE_S10_EEES1O_NSB_IJS10_S1L_EEEEEEEEEEvEEEENS_8epilogue10collective6detail29Sm90TmaWarpSpecializedAdapterINS26_15DefaultEpilogueISO_NSB_IJlNSB_IJSE_lllEEES10_EEES2B_NS25_6thread17LinearCombinationISO_Li1EffLNS2C_9ScaleType4KindE0ELNS_15FloatRoundStyleE2ESO_EENS_4gemm15EpilogueDefaultEEEEEvvEEEEvNT_6ParamsE:
	.zero		1664


//--------------------- SYMBOLS --------------------------

	.type		.nv.reservedSmem.offset0,@object
	.size		.nv.reservedSmem.offset0,0x4
